	.target	sm_100a

	.elftype	@"ET_EXEC"


//--------------------- .note.nv.tkinfo           --------------------------
	.section	.note.nv.tkinfo,"",@"SHT_NOTE"
	.sectionflags	@"SHF_NOTE_NV_TKINFO"
	.tkinfo
        /*0018*/ 	.word	0x00000002
        /*0030*/ 	.string	""
        /*0030*/ 	.string	"ptxas"
        /*0030*/ 	.string	"Cuda compilation tools, release 13.0, V13.0.88"
        /*0030*/ 	.string	"Build cuda_13.0.r13.0/compiler.36424714_0"
        /*0030*/ 	.string	"-arch sm_100a -m 64 "



//--------------------- .note.nv.cuinfo           --------------------------
	.section	.note.nv.cuinfo,"",@"SHT_NOTE"
	.sectionflags	@"SHF_NOTE_NV_CUINFO"
        /*0018*/ 	.short	0x0002
        /*001a*/ 	.short	0x0064
        /*001c*/ 	.short	0x0082
	.zero		2


//--------------------- .nv.info                  --------------------------
	.section	.nv.info,"",@"SHT_CUDA_INFO"
	.align	4


	//----- nvinfo : EIATTR_REGCOUNT
	.align		4
        /*0000*/ 	.byte	0x04, 0x2f
        /*0002*/ 	.short	(.L_19 - .L_18)
	.align		4
.L_18:
        /*0004*/ 	.word	index@(_ZN7cutlass13device_kernelINS_4gemm6kernel13GemmUniversalIN4cute5tupleIJiiiiEEENS1_10collective13CollectiveMmaINS1_35MainloopSm100TmaUmmaWarpSpecializedILi26ELi2ELi4ENS5_IJNS4_1CILi2EEESB_NSA_ILi1EEEEEEEENS5_IJNSA_ILi64EEESF_NSA_ILi32EEEEEENS_6half_tENS5_IJlSC_lEEESI_SJ_NS4_8TiledMMAINS4_8MMA_AtomIJNS4_20SM100_MMA_F16BF16_SSISI_SI_fLi64ELi64ELNS4_4UMMA5MajorE0ELSO_0ELNSN_7ScaleInE0ELSP_0EEEEEENS4_6LayoutINS5_IJSC_SC_SC_EEENS5_IJNSA_ILi0EEESU_SU_EEEEENS5_IJNS4_10UnderscoreESX_SX_EEEEENS4_23SM90_TMA_LOAD_MULTICASTENS4_14ComposedLayoutINS4_7SwizzleILi2ELi4ELi3EEENS4_18smem_ptr_flag_bitsILi16EEENSS_INS5_IJNSA_ILi8EEESG_EEENS5_IJSG_SC_EEEEEEEvNS4_8identityES10_S1A_vS1B_EENS_8epilogue10collective18CollectiveEpilogueINS1D_23Sm100TmaWarpSpecializedILi3ELi2ELi16ELb1ELb0EEEJSH_NS5_IJNSS_ISF_SC_EENSS_ISG_SC_EEEEESI_SJ_SI_SJ_NS1D_6fusion15FusionCallbacksIS1H_NS1L_17LinearCombinationISI_fSI_fLNS_15FloatRoundStyleE2EEESH_S1K_JEEENS4_5SM1004TMEM4LOAD26SM100_TMEM_LOAD_16dp256b4xENS4_13SM90_TMA_LOADES1A_NS4_17SM75_U32x4_LDSM_NENS4_14SM90_TMA_STOREES1A_NS4_17SM90_U32x4_STSM_NENS4_39AutoVectorizingCopyWithAssumedAlignmentILi128EEEEEEvvEEEEvNT_6ParamsE)
        /*0008*/ 	.word	0x00000045


	//----- nvinfo : EIATTR_FRAME_SIZE
	.align		4
.L_19:
        /*000c*/ 	.byte	0x04, 0x11
        /*000e*/ 	.short	(.L_21 - .L_20)
	.align		4
.L_20:
        /*0010*/ 	.word	index@($__internal_2_$__cuda_sm10x_tcgen05_guardrail_trap_unallocated_columns_being_dealloced)
        /*0014*/ 	.word	0x00000000


	//----- nvinfo : EIATTR_FRAME_SIZE
	.align		4
.L_21:
        /*0018*/ 	.byte	0x04, 0x11
        /*001a*/ 	.short	(.L_23 - .L_22)
	.align		4
.L_22:
        /*001c*/ 	.word	index@($__internal_1_$__cuda_sm10x_tcgen05_guardrail_trap_phase_invalid_during_alloc)
        /*0020*/ 	.word	0x00000000


	//----- nvinfo : EIATTR_FRAME_SIZE
	.align		4
.L_23:
        /*0024*/ 	.byte	0x04, 0x11
        /*0026*/ 	.short	(.L_25 - .L_24)
	.align		4
.L_24:
        /*0028*/ 	.word	index@($__internal_0_$__cuda_sm10x_tcgen05_guardrail_trap_col_being_dealloced_not_returned_by_alloc)
        /*002c*/ 	.word	0x00000000


	//----- nvinfo : EIATTR_FRAME_SIZE
	.align		4
.L_25:
        /*0030*/ 	.byte	0x04, 0x11
        /*0032*/ 	.short	(.L_27 - .L_26)
	.align		4
.L_26:
        /*0034*/ 	.word	index@(_ZN7cutlass13device_kernelINS_4gemm6kernel13GemmUniversalIN4cute5tupleIJiiiiEEENS1_10collective13CollectiveMmaINS1_35MainloopSm100TmaUmmaWarpSpecializedILi26ELi2ELi4ENS5_IJNS4_1CILi2EEESB_NSA_ILi1EEEEEEEENS5_IJNSA_ILi64EEESF_NSA_ILi32EEEEEENS_6half_tENS5_IJlSC_lEEESI_SJ_NS4_8TiledMMAINS4_8MMA_AtomIJNS4_20SM100_MMA_F16BF16_SSISI_SI_fLi64ELi64ELNS4_4UMMA5MajorE0ELSO_0ELNSN_7ScaleInE0ELSP_0EEEEEENS4_6LayoutINS5_IJSC_SC_SC_EEENS5_IJNSA_ILi0EEESU_SU_EEEEENS5_IJNS4_10UnderscoreESX_SX_EEEEENS4_23SM90_TMA_LOAD_MULTICASTENS4_14ComposedLayoutINS4_7SwizzleILi2ELi4ELi3EEENS4_18smem_ptr_flag_bitsILi16EEENSS_INS5_IJNSA_ILi8EEESG_EEENS5_IJSG_SC_EEEEEEEvNS4_8identityES10_S1A_vS1B_EENS_8epilogue10collective18CollectiveEpilogueINS1D_23Sm100TmaWarpSpecializedILi3ELi2ELi16ELb1ELb0EEEJSH_NS5_IJNSS_ISF_SC_EENSS_ISG_SC_EEEEESI_SJ_SI_SJ_NS1D_6fusion15FusionCallbacksIS1H_NS1L_17LinearCombinationISI_fSI_fLNS_15FloatRoundStyleE2EEESH_S1K_JEEENS4_5SM1004TMEM4LOAD26SM100_TMEM_LOAD_16dp256b4xENS4_13SM90_TMA_LOADES1A_NS4_17SM75_U32x4_LDSM_NENS4_14SM90_TMA_STOREES1A_NS4_17SM90_U32x4_STSM_NENS4_39AutoVectorizingCopyWithAssumedAlignmentILi128EEEEEEvvEEEEvNT_6ParamsE)
        /*0038*/ 	.word	0x00000000


	//----- nvinfo : EIATTR_MIN_STACK_SIZE
	.align		4
.L_27:
        /*003c*/ 	.byte	0x04, 0x12
        /*003e*/ 	.short	(.L_29 - .L_28)
	.align		4
.L_28:
        /*0040*/ 	.word	index@(_ZN7cutlass13device_kernelINS_4gemm6kernel13GemmUniversalIN4cute5tupleIJiiiiEEENS1_10collective13CollectiveMmaINS1_35MainloopSm100TmaUmmaWarpSpecializedILi26ELi2ELi4ENS5_IJNS4_1CILi2EEESB_NSA_ILi1EEEEEEEENS5_IJNSA_ILi64EEESF_NSA_ILi32EEEEEENS_6half_tENS5_IJlSC_lEEESI_SJ_NS4_8TiledMMAINS4_8MMA_AtomIJNS4_20SM100_MMA_F16BF16_SSISI_SI_fLi64ELi64ELNS4_4UMMA5MajorE0ELSO_0ELNSN_7ScaleInE0ELSP_0EEEEEENS4_6LayoutINS5_IJSC_SC_SC_EEENS5_IJNSA_ILi0EEESU_SU_EEEEENS5_IJNS4_10UnderscoreESX_SX_EEEEENS4_23SM90_TMA_LOAD_MULTICASTENS4_14ComposedLayoutINS4_7SwizzleILi2ELi4ELi3EEENS4_18smem_ptr_flag_bitsILi16EEENSS_INS5_IJNSA_ILi8EEESG_EEENS5_IJSG_SC_EEEEEEEvNS4_8identityES10_S1A_vS1B_EENS_8epilogue10collective18CollectiveEpilogueINS1D_23Sm100TmaWarpSpecializedILi3ELi2ELi16ELb1ELb0EEEJSH_NS5_IJNSS_ISF_SC_EENSS_ISG_SC_EEEEESI_SJ_SI_SJ_NS1D_6fusion15FusionCallbacksIS1H_NS1L_17LinearCombinationISI_fSI_fLNS_15FloatRoundStyleE2EEESH_S1K_JEEENS4_5SM1004TMEM4LOAD26SM100_TMEM_LOAD_16dp256b4xENS4_13SM90_TMA_LOADES1A_NS4_17SM75_U32x4_LDSM_NENS4_14SM90_TMA_STOREES1A_NS4_17SM90_U32x4_STSM_NENS4_39AutoVectorizingCopyWithAssumedAlignmentILi128EEEEEEvvEEEEvNT_6ParamsE)
        /*0044*/ 	.word	0x00000000
.L_29:


//--------------------- .nv.compat                --------------------------
	.section	.nv.compat,"",@"SHT_CUDA_COMPAT_INFO"
	.align	4
        /*0000*/ 	.byte	0x02, 0x09, 0x01, 0x00, 0x02, 0x02, 0x02, 0x00, 0x02, 0x05, 0x05, 0x00, 0x03, 0x07, 0x01, 0x01
        /*0010*/ 	.byte	0x02, 0x03, 0x01, 0x00, 0x02, 0x06, 0x01, 0x00, 0x04, 0x0b, 0x08, 0x00, 0x09, 0x00, 0x00, 0x00
        /*0020*/ 	.byte	0x00, 0x00, 0x00, 0x00


//--------------------- .nv.info._ZN7cutlass13device_kernelINS_4gemm6kernel13GemmUniversalIN4cute5tupleIJiiiiEEENS1_10collective13CollectiveMmaINS1_35MainloopSm100TmaUmmaWarpSpecializedILi26ELi2ELi4ENS5_IJNS4_1CILi2EEESB_NSA_ILi1EEEEEEEENS5_IJNSA_ILi64EEESF_NSA_ILi32EEEEEENS_6half_tENS5_IJlSC_lEEESI_SJ_NS4_8TiledMMAINS4_8MMA_AtomIJNS4_20SM100_MMA_F16BF16_SSISI_SI_fLi64ELi64ELNS4_4UMMA5MajorE0ELSO_0ELNSN_7ScaleInE0ELSP_0EEEEEENS4_6LayoutINS5_IJSC_SC_SC_EEENS5_IJNSA_ILi0EEESU_SU_EEEEENS5_IJNS4_10UnderscoreESX_SX_EEEEENS4_23SM90_TMA_LOAD_MULTICASTENS4_14ComposedLayoutINS4_7SwizzleILi2ELi4ELi3EEENS4_18smem_ptr_flag_bitsILi16EEENSS_INS5_IJNSA_ILi8EEESG_EEENS5_IJSG_SC_EEEEEEEvNS4_8identityES10_S1A_vS1B_EENS_8epilogue10collective18CollectiveEpilogueINS1D_23Sm100TmaWarpSpecializedILi3ELi2ELi16ELb1ELb0EEEJSH_NS5_IJNSS_ISF_SC_EENSS_ISG_SC_EEEEESI_SJ_SI_SJ_NS1D_6fusion15FusionCallbacksIS1H_NS1L_17LinearCombinationISI_fSI_fLNS_15FloatRoundStyleE2EEESH_S1K_JEEENS4_5SM1004TMEM4LOAD26SM100_TMEM_LOAD_16dp256b4xENS4_13SM90_TMA_LOADES1A_NS4_17SM75_U32x4_LDSM_NENS4_14SM90_TMA_STOREES1A_NS4_17SM90_U32x4_STSM_NENS4_39AutoVectorizingCopyWithAssumedAlignmentILi128EEEEEEvvEEEEvNT_6ParamsE --------------------------
	.section	.nv.info._ZN7cutlass13device_kernelINS_4gemm6kernel13GemmUniversalIN4cute5tupleIJiiiiEEENS1_10collective13CollectiveMmaINS1_35MainloopSm100TmaUmmaWarpSpecializedILi26ELi2ELi4ENS5_IJNS4_1CILi2EEESB_NSA_ILi1EEEEEEEENS5_IJNSA_ILi64EEESF_NSA_ILi32EEEEEENS_6half_tENS5_IJlSC_lEEESI_SJ_NS4_8TiledMMAINS4_8MMA_AtomIJNS4_20SM100_MMA_F16BF16_SSISI_SI_fLi64ELi64ELNS4_4UMMA5MajorE0ELSO_0ELNSN_7ScaleInE0ELSP_0EEEEEENS4_6LayoutINS5_IJSC_SC_SC_EEENS5_IJNSA_ILi0EEESU_SU_EEEEENS5_IJNS4_10UnderscoreESX_SX_EEEEENS4_23SM90_TMA_LOAD_MULTICASTENS4_14ComposedLayoutINS4_7SwizzleILi2ELi4ELi3EEENS4_18smem_ptr_flag_bitsILi16EEENSS_INS5_IJNSA_ILi8EEESG_EEENS5_IJSG_SC_EEEEEEEvNS4_8identityES10_S1A_vS1B_EENS_8epilogue10collective18CollectiveEpilogueINS1D_23Sm100TmaWarpSpecializedILi3ELi2ELi16ELb1ELb0EEEJSH_NS5_IJNSS_ISF_SC_EENSS_ISG_SC_EEEEESI_SJ_SI_SJ_NS1D_6fusion15FusionCallbacksIS1H_NS1L_17LinearCombinationISI_fSI_fLNS_15FloatRoundStyleE2EEESH_S1K_JEEENS4_5SM1004TMEM4LOAD26SM100_TMEM_LOAD_16dp256b4xENS4_13SM90_TMA_LOADES1A_NS4_17SM75_U32x4_LDSM_NENS4_14SM90_TMA_STOREES1A_NS4_17SM90_U32x4_STSM_NENS4_39AutoVectorizingCopyWithAssumedAlignmentILi128EEEEEEvvEEEEvNT_6ParamsE,"",@"SHT_CUDA_INFO"
	.sectionflags	@""
	.align	4


	//----- nvinfo : EIATTR_CUDA_API_VERSION
	.align		4
        /*0000*/ 	.byte	0x04, 0x37
        /*0002*/ 	.short	(.L_31 - .L_30)
.L_30:
        /*0004*/ 	.word	0x00000082


	//----- nvinfo : EIATTR_KPARAM_INFO
	.align		4
.L_31:
        /*0008*/ 	.byte	0x04, 0x17
        /*000a*/ 	.short	(.L_33 - .L_32)
.L_32:
        /*000c*/ 	.word	0x00000000
        /*0010*/ 	.short	0x0000
        /*0012*/ 	.short	0x0000
        /*0014*/ 	.byte	0x00, 0xf0, 0x01, 0x20


	//----- nvinfo : EIATTR_AT_ENTRY_FRAGMENTS
	.align		4
.L_33:
        /*0018*/ 	.byte	0x04, 0x4f
        /*001a*/ 	.short	(.L_35 - .L_34)


	//   ....[0]....
.L_34:
        /*001c*/ 	.word	0x00000006


	//----- nvinfo : EIATTR_RESERVED_SMEM_USED
	.align		4
.L_35:
        /*0020*/ 	.byte	0x01, 0x41
	.zero		2


	//----- nvinfo : EIATTR_SPARSE_MMA_MASK
	.align		4
        /*0024*/ 	.byte	0x03, 0x50
        /*0026*/ 	.short	0x0000


	//----- nvinfo : EIATTR_TCGEN05_1CTA_USED
	.align		4
        /*0028*/ 	.byte	0x01, 0x51
	.zero		2


	//----- nvinfo : EIATTR_MAXREG_COUNT
	.align		4
        /*002c*/ 	.byte	0x03, 0x1b
        /*002e*/ 	.short	0x00ff


	//----- nvinfo : EIATTR_NUM_BARRIERS
	.align		4
        /*0030*/ 	.byte	0x02, 0x4c
        /*0032*/ 	.byte	0x07
	.zero		1


	//----- nvinfo : EIATTR_EXTERNS
	.align		4
        /*0034*/ 	.byte	0x04, 0x0f
        /*0036*/ 	.short	(.L_37 - .L_36)


	//   ....[0]....
	.align		4
.L_36:
        /*0038*/ 	.word	index@(__assertfail)


	//----- nvinfo : EIATTR_MERCURY_ISA_VERSION
	.align		4
.L_37:
        /*003c*/ 	.byte	0x03, 0x5f
        /*003e*/ 	.short	0x0101


	//----- nvinfo : EIATTR_INT_WARP_WIDE_INSTR_OFFSETS
	.align		4
        /*0040*/ 	.byte	0x04, 0x31
        /*0042*/ 	.short	(.L_39 - .L_38)


	//   ....[0]....
.L_38:
        /*0044*/ 	.word	0x00004d20


	//   ....[1]....
        /*0048*/ 	.word	0x00004d50


	//   ....[2]....
        /*004c*/ 	.word	0x00004d70


	//   ....[3]....
        /*0050*/ 	.word	0x00005940


	//   ....[4]....
        /*0054*/ 	.word	0x000059c0


	//   ....[5]....
        /*0058*/ 	.word	0x00005ac0


	//   ....[6]....
        /*005c*/ 	.word	0x00005bd0


	//----- nvinfo : EIATTR_COOP_GROUP_MASK_REGIDS
	.align		4
.L_39:
        /*0060*/ 	.byte	0x04, 0x29
        /*0062*/ 	.short	(.L_41 - .L_40)


	//   ....[0]....
.L_40:
        /*0064*/ 	.word	0xffffffff


	//   ....[1]....
        /*0068*/ 	.word	0xffffffff


	//   ....[2]....
        /*006c*/ 	.word	0xffffffff


	//   ....[3]....
        /*0070*/ 	.word	0xffffffff


	//   ....[4]....
        /*0074*/ 	.word	0xffffffff


	//   ....[5]....
        /*0078*/ 	.word	0xffffffff


	//   ....[6]....
        /*007c*/ 	.word	0xffffffff


	//   ....[7]....
        /*0080*/ 	.word	0xffffffff


	//   ....[8]....
        /*0084*/ 	.word	0xffffffff


	//   ....[9]....
        /*0088*/ 	.word	0xffffffff


	//   ....[10]....
        /*008c*/ 	.word	0xffffffff


	//   ....[11]....
        /*0090*/ 	.word	0xffffffff


	//   ....[12]....
        /*0094*/ 	.word	0xffffffff


	//   ....[13]....
        /*0098*/ 	.word	0xffffffff


	//----- nvinfo : EIATTR_COOP_GROUP_INSTR_OFFSETS
	.align		4
.L_41:
        /*009c*/ 	.byte	0x04, 0x28
        /*009e*/ 	.short	(.L_43 - .L_42)


	//   ....[0]....
.L_42:
        /*00a0*/ 	.word	0x00000080


	//   ....[1]....
        /*00a4*/ 	.word	0x000004f0


	//   ....[2]....
        /*00a8*/ 	.word	0x00000990


	//   ....[3]....
        /*00ac*/ 	.word	0x00000b10


	//   ....[4]....
        /*00b0*/ 	.word	0x00000c10


	//   ....[5]....
        /*00b4*/ 	.word	0x00000d80


	//   ....[6]....
        /*00b8*/ 	.word	0x00000f20


	//   ....[7]....
        /*00bc*/ 	.word	0x000010d0


	//   ....[8]....
        /*00c0*/ 	.word	0x000024d0


	//   ....[9]....
        /*00c4*/ 	.word	0x00003ff0


	//   ....[10]....
        /*00c8*/ 	.word	0x00004200


	//   ....[11]....
        /*00cc*/ 	.word	0x00004230


	//   ....[12]....
        /*00d0*/ 	.word	0x00004c00


	//   ....[13]....
        /*00d4*/ 	.word	0x00004e30


	//----- nvinfo : EIATTR_VRC_CTA_INIT_COUNT
	.align		4
.L_43:
        /*00d8*/ 	.byte	0x02, 0x4a
        /*00da*/ 	.byte	0x80
	.zero		1


	//----- nvinfo : EIATTR_SYSCALL_OFFSETS
	.align		4
        /*00dc*/ 	.byte	0x04, 0x46
        /*00de*/ 	.short	(.L_45 - .L_44)


	//   ....[0]....
.L_44:
        /*00e0*/ 	.word	0x000068d0


	//   ....[1]....
        /*00e4*/ 	.word	0x000069c0


	//   ....[2]....
        /*00e8*/ 	.word	0x00007200


	//   ....[3]....
        /*00ec*/ 	.word	0x00007b50


	//----- nvinfo : EIATTR_MBARRIER_INSTR_OFFSETS
	.align		4
.L_45:
        /*00f0*/ 	.byte	0x04, 0x39
        /*00f2*/ 	.short	(.L_47 - .L_46)


	//   ....[0]....
.L_46:
        /*00f4*/ 	.word	0x00000630
        /*00f8*/ 	.word	0x000000ff
        /*00fc*/ 	.word	0x00000000
        /*0100*/ 	.short	0x0100
        /*0102*/ 	.byte	0x04
	.zero		1


	//   ....[1]....
        /*0104*/ 	.word	0x00000640
        /*0108*/ 	.word	0x000000ff
        /*010c*/ 	.word	0x000000d0
        /*0110*/ 	.short	0x0100
        /*0112*/ 	.byte	0x04
	.zero		1


	//   ....[2]....
        /*0114*/ 	.word	0x00000650
        /*0118*/ 	.word	0x000000ff
        /*011c*/ 	.word	0x00000008
        /*0120*/ 	.short	0x0100
        /*0122*/ 	.byte	0x04
	.zero		1


	//   ....[3]....
        /*0124*/ 	.word	0x00000660
        /*0128*/ 	.word	0x000000ff
        /*012c*/ 	.word	0x000000d8
        /*0130*/ 	.short	0x0100
        /*0132*/ 	.byte	0x04
	.zero		1


	//   ....[4]....
        /*0134*/ 	.word	0x00000670
        /*0138*/ 	.word	0x000000ff
        /*013c*/ 	.word	0x00000010
        /*0140*/ 	.short	0x0100
        /*0142*/ 	.byte	0x04
	.zero		1


	//   ....[5]....
        /*0144*/ 	.word	0x00000680
        /*0148*/ 	.word	0x000000ff
        /*014c*/ 	.word	0x000000e0
        /*0150*/ 	.short	0x0100
        /*0152*/ 	.byte	0x04
	.zero		1


	//   ....[6]....
        /*0154*/ 	.word	0x00000690
        /*0158*/ 	.word	0x000000ff
        /*015c*/ 	.word	0x00000018
        /*0160*/ 	.short	0x0100
        /*0162*/ 	.byte	0x04
	.zero		1


	//   ....[7]....
        /*0164*/ 	.word	0x000006a0
        /*0168*/ 	.word	0x000000ff
        /*016c*/ 	.word	0x000000e8
        /*0170*/ 	.short	0x0100
        /*0172*/ 	.byte	0x04
	.zero		1


	//   ....[8]....
        /*0174*/ 	.word	0x000006b0
        /*0178*/ 	.word	0x000000ff
        /*017c*/ 	.word	0x00000020
        /*0180*/ 	.short	0x0100
        /*0182*/ 	.byte	0x04
	.zero		1


	//   ....[9]....
        /*0184*/ 	.word	0x000006c0
        /*0188*/ 	.word	0x000000ff
        /*018c*/ 	.word	0x000000f0
        /*0190*/ 	.short	0x0100
        /*0192*/ 	.byte	0x04
	.zero		1


	//   ....[10]....
        /*0194*/ 	.word	0x000006d0
        /*0198*/ 	.word	0x000000ff
        /*019c*/ 	.word	0x00000028
        /*01a0*/ 	.short	0x0100
        /*01a2*/ 	.byte	0x04
	.zero		1


	//   ....[11]....
        /*01a4*/ 	.word	0x000006e0
        /*01a8*/ 	.word	0x000000ff
        /*01ac*/ 	.word	0x000000f8
        /*01b0*/ 	.short	0x0100
        /*01b2*/ 	.byte	0x04
	.zero		1


	//   ....[12]....
        /*01b4*/ 	.word	0x000006f0
        /*01b8*/ 	.word	0x000000ff
        /*01bc*/ 	.word	0x00000030
        /*01c0*/ 	.short	0x0100
        /*01c2*/ 	.byte	0x04
	.zero		1


	//   ....[13]....
        /*01c4*/ 	.word	0x00000700
        /*01c8*/ 	.word	0x000000ff
        /*01cc*/ 	.word	0x00000100
        /*01d0*/ 	.short	0x0100
        /*01d2*/ 	.byte	0x04
	.zero		1


	//   ....[14]....
        /*01d4*/ 	.word	0x00000710
        /*01d8*/ 	.word	0x000000ff
        /*01dc*/ 	.word	0x00000038
        /*01e0*/ 	.short	0x0100
        /*01e2*/ 	.byte	0x04
	.zero		1


	//   ....[15]....
        /*01e4*/ 	.word	0x00000720
        /*01e8*/ 	.word	0x000000ff
        /*01ec*/ 	.word	0x00000108
        /*01f0*/ 	.short	0x0100
        /*01f2*/ 	.byte	0x04
	.zero		1


	//   ....[16]....
        /*01f4*/ 	.word	0x00000730
        /*01f8*/ 	.word	0x000000ff
        /*01fc*/ 	.word	0x00000040
        /*0200*/ 	.short	0x0100
        /*0202*/ 	.byte	0x04
	.zero		1


	//   ....[17]....
        /*0204*/ 	.word	0x00000740
        /*0208*/ 	.word	0x000000ff
        /*020c*/ 	.word	0x00000110
        /*0210*/ 	.short	0x0100
        /*0212*/ 	.byte	0x04
	.zero		1


	//   ....[18]....
        /*0214*/ 	.word	0x00000750
        /*0218*/ 	.word	0x000000ff
        /*021c*/ 	.word	0x00000048
        /*0220*/ 	.short	0x0100
        /*0222*/ 	.byte	0x04
	.zero		1


	//   ....[19]....
        /*0224*/ 	.word	0x00000760
        /*0228*/ 	.word	0x000000ff
        /*022c*/ 	.word	0x00000118
        /*0230*/ 	.short	0x0100
        /*0232*/ 	.byte	0x04
	.zero		1


	//   ....[20]....
        /*0234*/ 	.word	0x00000770
        /*0238*/ 	.word	0x000000ff
        /*023c*/ 	.word	0x00000050
        /*0240*/ 	.short	0x0100
        /*0242*/ 	.byte	0x04
	.zero		1


	//   ....[21]....
        /*0244*/ 	.word	0x00000780
        /*0248*/ 	.word	0x000000ff
        /*024c*/ 	.word	0x00000120
        /*0250*/ 	.short	0x0100
        /*0252*/ 	.byte	0x04
	.zero		1


	//   ....[22]....
        /*0254*/ 	.word	0x00000790
        /*0258*/ 	.word	0x000000ff
        /*025c*/ 	.word	0x00000058
        /*0260*/ 	.short	0x0100
        /*0262*/ 	.byte	0x04
	.zero		1


	//   ....[23]....
        /*0264*/ 	.word	0x000007a0
        /*0268*/ 	.word	0x000000ff
        /*026c*/ 	.word	0x00000128
        /*0270*/ 	.short	0x0100
        /*0272*/ 	.byte	0x04
	.zero		1


	//   ....[24]....
        /*0274*/ 	.word	0x000007b0
        /*0278*/ 	.word	0x000000ff
        /*027c*/ 	.word	0x00000060
        /*0280*/ 	.short	0x0100
        /*0282*/ 	.byte	0x04
	.zero		1


	//   ....[25]....
        /*0284*/ 	.word	0x000007c0
        /*0288*/ 	.word	0x000000ff
        /*028c*/ 	.word	0x00000130
        /*0290*/ 	.short	0x0100
        /*0292*/ 	.byte	0x04
	.zero		1


	//   ....[26]....
        /*0294*/ 	.word	0x000007d0
        /*0298*/ 	.word	0x000000ff
        /*029c*/ 	.word	0x00000068
        /*02a0*/ 	.short	0x0100
        /*02a2*/ 	.byte	0x04
	.zero		1


	//   ....[27]....
        /*02a4*/ 	.word	0x000007e0
        /*02a8*/ 	.word	0x000000ff
        /*02ac*/ 	.word	0x00000138
        /*02b0*/ 	.short	0x0100
        /*02b2*/ 	.byte	0x04
	.zero		1


	//   ....[28]....
        /*02b4*/ 	.word	0x000007f0
        /*02b8*/ 	.word	0x000000ff
        /*02bc*/ 	.word	0x00000070
        /*02c0*/ 	.short	0x0100
        /*02c2*/ 	.byte	0x04
	.zero		1


	//   ....[29]....
        /*02c4*/ 	.word	0x00000800
        /*02c8*/ 	.word	0x000000ff
        /*02cc*/ 	.word	0x00000140
        /*02d0*/ 	.short	0x0100
        /*02d2*/ 	.byte	0x04
	.zero		1


	//   ....[30]....
        /*02d4*/ 	.word	0x00000810
        /*02d8*/ 	.word	0x000000ff
        /*02dc*/ 	.word	0x00000078
        /*02e0*/ 	.short	0x0100
        /*02e2*/ 	.byte	0x04
	.zero		1


	//   ....[31]....
        /*02e4*/ 	.word	0x00000820
        /*02e8*/ 	.word	0x000000ff
        /*02ec*/ 	.word	0x00000148
        /*02f0*/ 	.short	0x0100
        /*02f2*/ 	.byte	0x04
	.zero		1


	//   ....[32]....
        /*02f4*/ 	.word	0x00000830
        /*02f8*/ 	.word	0x000000ff
        /*02fc*/ 	.word	0x00000080
        /*0300*/ 	.short	0x0100
        /*0302*/ 	.byte	0x04
	.zero		1


	//   ....[33]....
        /*0304*/ 	.word	0x00000840
        /*0308*/ 	.word	0x000000ff
        /*030c*/ 	.word	0x00000150
        /*0310*/ 	.short	0x0100
        /*0312*/ 	.byte	0x04
	.zero		1


	//   ....[34]....
        /*0314*/ 	.word	0x00000850
        /*0318*/ 	.word	0x000000ff
        /*031c*/ 	.word	0x00000088
        /*0320*/ 	.short	0x0100
        /*0322*/ 	.byte	0x04
	.zero		1


	//   ....[35]....
        /*0324*/ 	.word	0x00000860
        /*0328*/ 	.word	0x000000ff
        /*032c*/ 	.word	0x00000158
        /*0330*/ 	.short	0x0100
        /*0332*/ 	.byte	0x04
	.zero		1


	//   ....[36]....
        /*0334*/ 	.word	0x00000870
        /*0338*/ 	.word	0x000000ff
        /*033c*/ 	.word	0x00000090
        /*0340*/ 	.short	0x0100
        /*0342*/ 	.byte	0x04
	.zero		1


	//   ....[37]....
        /*0344*/ 	.word	0x00000880
        /*0348*/ 	.word	0x000000ff
        /*034c*/ 	.word	0x00000160
        /*0350*/ 	.short	0x0100
        /*0352*/ 	.byte	0x04
	.zero		1


	//   ....[38]....
        /*0354*/ 	.word	0x00000890
        /*0358*/ 	.word	0x000000ff
        /*035c*/ 	.word	0x00000098
        /*0360*/ 	.short	0x0100
        /*0362*/ 	.byte	0x04
	.zero		1


	//   ....[39]....
        /*0364*/ 	.word	0x000008a0
        /*0368*/ 	.word	0x000000ff
        /*036c*/ 	.word	0x00000168
        /*0370*/ 	.short	0x0100
        /*0372*/ 	.byte	0x04
	.zero		1


	//   ....[40]....
        /*0374*/ 	.word	0x000008b0
        /*0378*/ 	.word	0x000000ff
        /*037c*/ 	.word	0x000000a0
        /*0380*/ 	.short	0x0100
        /*0382*/ 	.byte	0x04
	.zero		1


	//   ....[41]....
        /*0384*/ 	.word	0x000008c0
        /*0388*/ 	.word	0x000000ff
        /*038c*/ 	.word	0x00000170
        /*0390*/ 	.short	0x0100
        /*0392*/ 	.byte	0x04
	.zero		1


	//   ....[42]....
        /*0394*/ 	.word	0x000008d0
        /*0398*/ 	.word	0x000000ff
        /*039c*/ 	.word	0x000000a8
        /*03a0*/ 	.short	0x0100
        /*03a2*/ 	.byte	0x04
	.zero		1


	//   ....[43]....
        /*03a4*/ 	.word	0x000008e0
        /*03a8*/ 	.word	0x000000ff
        /*03ac*/ 	.word	0x00000178
        /*03b0*/ 	.short	0x0100
        /*03b2*/ 	.byte	0x04
	.zero		1


	//   ....[44]....
        /*03b4*/ 	.word	0x000008f0
        /*03b8*/ 	.word	0x000000ff
        /*03bc*/ 	.word	0x000000b0
        /*03c0*/ 	.short	0x0100
        /*03c2*/ 	.byte	0x04
	.zero		1


	//   ....[45]....
        /*03c4*/ 	.word	0x00000900
        /*03c8*/ 	.word	0x000000ff
        /*03cc*/ 	.word	0x00000180
        /*03d0*/ 	.short	0x0100
        /*03d2*/ 	.byte	0x04
	.zero		1


	//   ....[46]....
        /*03d4*/ 	.word	0x00000910
        /*03d8*/ 	.word	0x000000ff
        /*03dc*/ 	.word	0x000000b8
        /*03e0*/ 	.short	0x0100
        /*03e2*/ 	.byte	0x04
	.zero		1


	//   ....[47]....
        /*03e4*/ 	.word	0x00000920
        /*03e8*/ 	.word	0x000000ff
        /*03ec*/ 	.word	0x00000188
        /*03f0*/ 	.short	0x0100
        /*03f2*/ 	.byte	0x04
	.zero		1


	//   ....[48]....
        /*03f4*/ 	.word	0x00000930
        /*03f8*/ 	.word	0x000000ff
        /*03fc*/ 	.word	0x000000c0
        /*0400*/ 	.short	0x0100
        /*0402*/ 	.byte	0x04
	.zero		1


	//   ....[49]....
        /*0404*/ 	.word	0x00000940
        /*0408*/ 	.word	0x000000ff
        /*040c*/ 	.word	0x00000190
        /*0410*/ 	.short	0x0100
        /*0412*/ 	.byte	0x04
	.zero		1


	//   ....[50]....
        /*0414*/ 	.word	0x00000950
        /*0418*/ 	.word	0x000000ff
        /*041c*/ 	.word	0x000000c8
        /*0420*/ 	.short	0x0100
        /*0422*/ 	.byte	0x04
	.zero		1


	//   ....[51]....
        /*0424*/ 	.word	0x00000960
        /*0428*/ 	.word	0x000000ff
        /*042c*/ 	.word	0x00000198
        /*0430*/ 	.short	0x0100
        /*0432*/ 	.byte	0x04
	.zero		1


	//   ....[52]....
        /*0434*/ 	.word	0x00000aa0
        /*0438*/ 	.word	0x000000ff
        /*043c*/ 	.word	0x000001a0
        /*0440*/ 	.short	0x0100
        /*0442*/ 	.byte	0x04
	.zero		1


	//   ....[53]....
        /*0444*/ 	.word	0x00000ab0
        /*0448*/ 	.word	0x000000ff
        /*044c*/ 	.word	0x000001b8
        /*0450*/ 	.short	0x0100
        /*0452*/ 	.byte	0x04
	.zero		1


	//   ....[54]....
        /*0454*/ 	.word	0x00000ac0
        /*0458*/ 	.word	0x000000ff
        /*045c*/ 	.word	0x000001a8
        /*0460*/ 	.short	0x0100
        /*0462*/ 	.byte	0x04
	.zero		1


	//   ....[55]....
        /*0464*/ 	.word	0x00000ad0
        /*0468*/ 	.word	0x000000ff
        /*046c*/ 	.word	0x000001c0
        /*0470*/ 	.short	0x0100
        /*0472*/ 	.byte	0x04
	.zero		1


	//   ....[56]....
        /*0474*/ 	.word	0x00000ae0
        /*0478*/ 	.word	0x000000ff
        /*047c*/ 	.word	0x000001b0
        /*0480*/ 	.short	0x0100
        /*0482*/ 	.byte	0x04
	.zero		1


	//   ....[57]....
        /*0484*/ 	.word	0x00000af0
        /*0488*/ 	.word	0x000000ff
        /*048c*/ 	.word	0x000001c8
        /*0490*/ 	.short	0x0100
        /*0492*/ 	.byte	0x04
	.zero		1


	//   ....[58]....
        /*0494*/ 	.word	0x00000be0
        /*0498*/ 	.word	0x000000ff
        /*049c*/ 	.word	0x000001d0
        /*04a0*/ 	.short	0x0100
        /*04a2*/ 	.byte	0x06
	.zero		1


	//   ....[59]....
        /*04a4*/ 	.word	0x00000bf0
        /*04a8*/ 	.word	0x000000ff
        /*04ac*/ 	.word	0x000001d8
        /*04b0*/ 	.short	0x0100
        /*04b2*/ 	.byte	0x06
	.zero		1


	//   ....[60]....
        /*04b4*/ 	.word	0x00000d30
        /*04b8*/ 	.word	0x000000ff
        /*04bc*/ 	.word	0x000001e0
        /*04c0*/ 	.short	0x0100
        /*04c2*/ 	.byte	0x06
	.zero		1


	//   ....[61]....
        /*04c4*/ 	.word	0x00000d40
        /*04c8*/ 	.word	0x000000ff
        /*04cc*/ 	.word	0x000001f0
        /*04d0*/ 	.short	0x0100
        /*04d2*/ 	.byte	0x06
	.zero		1


	//   ....[62]....
        /*04d4*/ 	.word	0x00000d50
        /*04d8*/ 	.word	0x000000ff
        /*04dc*/ 	.word	0x000001e8
        /*04e0*/ 	.short	0x0100
        /*04e2*/ 	.byte	0x06
	.zero		1


	//   ....[63]....
        /*04e4*/ 	.word	0x00000d60
        /*04e8*/ 	.word	0x000000ff
        /*04ec*/ 	.word	0x000001f8
        /*04f0*/ 	.short	0x0100
        /*04f2*/ 	.byte	0x06
	.zero		1


	//   ....[64]....
        /*04f4*/ 	.word	0x00000e90
        /*04f8*/ 	.word	0x000000ff
        /*04fc*/ 	.word	0x00000200
        /*0500*/ 	.short	0x0100
        /*0502*/ 	.byte	0x04
	.zero		1


	//   ....[65]....
        /*0504*/ 	.word	0x00000ea0
        /*0508*/ 	.word	0x000000ff
        /*050c*/ 	.word	0x00000220
        /*0510*/ 	.short	0x0100
        /*0512*/ 	.byte	0x04
	.zero		1


	//   ....[66]....
        /*0514*/ 	.word	0x00000eb0
        /*0518*/ 	.word	0x000000ff
        /*051c*/ 	.word	0x00000208
        /*0520*/ 	.short	0x0100
        /*0522*/ 	.byte	0x04
	.zero		1


	//   ....[67]....
        /*0524*/ 	.word	0x00000ec0
        /*0528*/ 	.word	0x000000ff
        /*052c*/ 	.word	0x00000228
        /*0530*/ 	.short	0x0100
        /*0532*/ 	.byte	0x04
	.zero		1


	//   ....[68]....
        /*0534*/ 	.word	0x00000ed0
        /*0538*/ 	.word	0x000000ff
        /*053c*/ 	.word	0x00000210
        /*0540*/ 	.short	0x0100
        /*0542*/ 	.byte	0x04
	.zero		1


	//   ....[69]....
        /*0544*/ 	.word	0x00000ee0
        /*0548*/ 	.word	0x000000ff
        /*054c*/ 	.word	0x00000230
        /*0550*/ 	.short	0x0100
        /*0552*/ 	.byte	0x04
	.zero		1


	//   ....[70]....
        /*0554*/ 	.word	0x00000ef0
        /*0558*/ 	.word	0x000000ff
        /*055c*/ 	.word	0x00000218
        /*0560*/ 	.short	0x0100
        /*0562*/ 	.byte	0x04
	.zero		1


	//   ....[71]....
        /*0564*/ 	.word	0x00000f00
        /*0568*/ 	.word	0x000000ff
        /*056c*/ 	.word	0x00000238
        /*0570*/ 	.short	0x0100
        /*0572*/ 	.byte	0x04
	.zero		1


	//   ....[72]....
        /*0574*/ 	.word	0x00000ff0
        /*0578*/ 	.word	0x000000ff
        /*057c*/ 	.word	0x00000240
        /*0580*/ 	.short	0x0100
        /*0582*/ 	.byte	0x04
	.zero		1


	//   ....[73]....
        /*0584*/ 	.word	0x00001000
        /*0588*/ 	.word	0x000000ff
        /*058c*/ 	.word	0x00000250
        /*0590*/ 	.short	0x0100
        /*0592*/ 	.byte	0x04
	.zero		1


	//   ....[74]....
        /*0594*/ 	.word	0x00001010
        /*0598*/ 	.word	0x000000ff
        /*059c*/ 	.word	0x00000248
        /*05a0*/ 	.short	0x0100
        /*05a2*/ 	.byte	0x04
	.zero		1


	//   ....[75]....
        /*05a4*/ 	.word	0x00001020
        /*05a8*/ 	.word	0x000000ff
        /*05ac*/ 	.word	0x00000258
        /*05b0*/ 	.short	0x0100
        /*05b2*/ 	.byte	0x04
	.zero		1


	//   ....[76]....
        /*05b4*/ 	.word	0x00001cc0
        /*05b8*/ 	.word	0x00000000
        /*05bc*/ 	.word	0x00000250
        /*05c0*/ 	.short	0x010a
        /*05c2*/ 	.byte	0xff
	.zero		1


	//   ....[77]....
        /*05c4*/ 	.word	0x00001cf0
        /*05c8*/ 	.word	0x00000000
        /*05cc*/ 	.word	0x00000240
        /*05d0*/ 	.short	0x0101
        /*05d2*/ 	.byte	0xff
	.zero		1


	//   ....[78]....
        /*05d4*/ 	.word	0x00001dd0
        /*05d8*/ 	.word	0x000000ff
        /*05dc*/ 	.word	0x000000d0
        /*05e0*/ 	.short	0x010a
        /*05e2*/ 	.byte	0x04
	.zero		1


	//   ....[79]....
        /*05e4*/ 	.word	0x00001e50
        /*05e8*/ 	.word	0x000000ff
        /*05ec*/ 	.word	0x000000d0
        /*05f0*/ 	.short	0x010a
        /*05f2*/ 	.byte	0x21
	.zero		1


	//   ....[80]....
        /*05f4*/ 	.word	0x00001fe0
        /*05f8*/ 	.word	0x000000ff
        /*05fc*/ 	.word	0x000000d0
        /*0600*/ 	.short	0x010a
        /*0602*/ 	.byte	0x08
	.zero		1


	//   ....[81]....
        /*0604*/ 	.word	0x00002140
        /*0608*/ 	.word	0x000000ff
        /*060c*/ 	.word	0x000001d8
        /*0610*/ 	.short	0x0101
        /*0612*/ 	.byte	0x06
	.zero		1


	//   ....[82]....
        /*0614*/ 	.word	0x00002160
        /*0618*/ 	.word	0x000000ff
        /*061c*/ 	.word	0x000000d0
        /*0620*/ 	.short	0x010a
        /*0622*/ 	.byte	0x04
	.zero		1


	//   ....[83]....
        /*0624*/ 	.word	0x000021e0
        /*0628*/ 	.word	0x000000ff
        /*062c*/ 	.word	0x000000d0
        /*0630*/ 	.short	0x010a
        /*0632*/ 	.byte	0x11
	.zero		1


	//   ....[84]....
        /*0634*/ 	.word	0x00002370
        /*0638*/ 	.word	0x000000ff
        /*063c*/ 	.word	0x000000d0
        /*0640*/ 	.short	0x010a
        /*0642*/ 	.byte	0x07
	.zero		1


	//   ....[85]....
        /*0644*/ 	.word	0x00002500
        /*0648*/ 	.word	0x00000003
        /*064c*/ 	.word	0x000001e0
        /*0650*/ 	.short	0x010a
        /*0652*/ 	.byte	0xff
	.zero		1


	//   ....[86]....
        /*0654*/ 	.word	0x00002650
        /*0658*/ 	.word	0x00000000
        /*065c*/ 	.word	0x00000000
        /*0660*/ 	.short	0x0101
        /*0662*/ 	.byte	0xff
	.zero		1


	//   ....[87]....
        /*0664*/ 	.word	0x00002c10
        /*0668*/ 	.word	0x000000ff
        /*066c*/ 	.word	0x00000000
        /*0670*/ 	.short	0x010a
        /*0672*/ 	.byte	0x04
	.zero		1


	//   ....[88]....
        /*0674*/ 	.word	0x00002ca0
        /*0678*/ 	.word	0x000000ff
        /*067c*/ 	.word	0x00000000
        /*0680*/ 	.short	0x010a
        /*0682*/ 	.byte	0x05
	.zero		1


	//   ....[89]....
        /*0684*/ 	.word	0x00002d30
        /*0688*/ 	.word	0x000000ff
        /*068c*/ 	.word	0x00000000
        /*0690*/ 	.short	0x010a
        /*0692*/ 	.byte	0x05
	.zero		1


	//   ....[90]....
        /*0694*/ 	.word	0x00002dc0
        /*0698*/ 	.word	0x000000ff
        /*069c*/ 	.word	0x00000000
        /*06a0*/ 	.short	0x010a
        /*06a2*/ 	.byte	0x05
	.zero		1


	//   ....[91]....
        /*06a4*/ 	.word	0x00002e50
        /*06a8*/ 	.word	0x000000ff
        /*06ac*/ 	.word	0x00000000
        /*06b0*/ 	.short	0x010a
        /*06b2*/ 	.byte	0x05
	.zero		1


	//   ....[92]....
        /*06b4*/ 	.word	0x00002ee0
        /*06b8*/ 	.word	0x000000ff
        /*06bc*/ 	.word	0x00000000
        /*06c0*/ 	.short	0x010a
        /*06c2*/ 	.byte	0x05
	.zero		1


	//   ....[93]....
        /*06c4*/ 	.word	0x00002f70
        /*06c8*/ 	.word	0x000000ff
        /*06cc*/ 	.word	0x00000000
        /*06d0*/ 	.short	0x010a
        /*06d2*/ 	.byte	0x05
	.zero		1


	//   ....[94]....
        /*06d4*/ 	.word	0x00003000
        /*06d8*/ 	.word	0x000000ff
        /*06dc*/ 	.word	0x00000000
        /*06e0*/ 	.short	0x010a
        /*06e2*/ 	.byte	0x05
	.zero		1


	//   ....[95]....
        /*06e4*/ 	.word	0x00003090
        /*06e8*/ 	.word	0x000000ff
        /*06ec*/ 	.word	0x00000000
        /*06f0*/ 	.short	0x010a
        /*06f2*/ 	.byte	0x05
	.zero		1


	//   ....[96]....
        /*06f4*/ 	.word	0x00003120
        /*06f8*/ 	.word	0x000000ff
        /*06fc*/ 	.word	0x00000000
        /*0700*/ 	.short	0x010a
        /*0702*/ 	.byte	0x05
	.zero		1


	//   ....[97]....
        /*0704*/ 	.word	0x000031b0
        /*0708*/ 	.word	0x000000ff
        /*070c*/ 	.word	0x00000000
        /*0710*/ 	.short	0x010a
        /*0712*/ 	.byte	0x05
	.zero		1


	//   ....[98]....
        /*0714*/ 	.word	0x00003240
        /*0718*/ 	.word	0x000000ff
        /*071c*/ 	.word	0x00000000
        /*0720*/ 	.short	0x010a
        /*0722*/ 	.byte	0x05
	.zero		1


	//   ....[99]....
        /*0724*/ 	.word	0x000032d0
        /*0728*/ 	.word	0x000000ff
        /*072c*/ 	.word	0x00000000
        /*0730*/ 	.short	0x010a
        /*0732*/ 	.byte	0x05
	.zero		1


	//   ....[100]....
        /*0734*/ 	.word	0x00003360
        /*0738*/ 	.word	0x000000ff
        /*073c*/ 	.word	0x00000000
        /*0740*/ 	.short	0x010a
        /*0742*/ 	.byte	0x05
	.zero		1


	//   ....[101]....
        /*0744*/ 	.word	0x000033f0
        /*0748*/ 	.word	0x000000ff
        /*074c*/ 	.word	0x00000000
        /*0750*/ 	.short	0x010a
        /*0752*/ 	.byte	0x05
	.zero		1


	//   ....[102]....
        /*0754*/ 	.word	0x00003480
        /*0758*/ 	.word	0x000000ff
        /*075c*/ 	.word	0x00000000
        /*0760*/ 	.short	0x010a
        /*0762*/ 	.byte	0x05
	.zero		1


	//   ....[103]....
        /*0764*/ 	.word	0x00003510
        /*0768*/ 	.word	0x000000ff
        /*076c*/ 	.word	0x00000000
        /*0770*/ 	.short	0x010a
        /*0772*/ 	.byte	0x05
	.zero		1


	//   ....[104]....
        /*0774*/ 	.word	0x000035a0
        /*0778*/ 	.word	0x000000ff
        /*077c*/ 	.word	0x00000000
        /*0780*/ 	.short	0x010a
        /*0782*/ 	.byte	0x05
	.zero		1


	//   ....[105]....
        /*0784*/ 	.word	0x00003630
        /*0788*/ 	.word	0x000000ff
        /*078c*/ 	.word	0x00000000
        /*0790*/ 	.short	0x010a
        /*0792*/ 	.byte	0x05
	.zero		1


	//   ....[106]....
        /*0794*/ 	.word	0x000036c0
        /*0798*/ 	.word	0x000000ff
        /*079c*/ 	.word	0x00000000
        /*07a0*/ 	.short	0x010a
        /*07a2*/ 	.byte	0x05
	.zero		1


	//   ....[107]....
        /*07a4*/ 	.word	0x00003750
        /*07a8*/ 	.word	0x000000ff
        /*07ac*/ 	.word	0x00000000
        /*07b0*/ 	.short	0x010a
        /*07b2*/ 	.byte	0x05
	.zero		1


	//   ....[108]....
        /*07b4*/ 	.word	0x000037e0
        /*07b8*/ 	.word	0x000000ff
        /*07bc*/ 	.word	0x00000000
        /*07c0*/ 	.short	0x010a
        /*07c2*/ 	.byte	0x05
	.zero		1


	//   ....[109]....
        /*07c4*/ 	.word	0x00003870
        /*07c8*/ 	.word	0x000000ff
        /*07cc*/ 	.word	0x00000000
        /*07d0*/ 	.short	0x010a
        /*07d2*/ 	.byte	0x05
	.zero		1


	//   ....[110]....
        /*07d4*/ 	.word	0x00003900
        /*07d8*/ 	.word	0x000000ff
        /*07dc*/ 	.word	0x00000000
        /*07e0*/ 	.short	0x010a
        /*07e2*/ 	.byte	0x05
	.zero		1


	//   ....[111]....
        /*07e4*/ 	.word	0x00003990
        /*07e8*/ 	.word	0x000000ff
        /*07ec*/ 	.word	0x00000000
        /*07f0*/ 	.short	0x010a
        /*07f2*/ 	.byte	0x05
	.zero		1


	//   ....[112]....
        /*07f4*/ 	.word	0x00003a30
        /*07f8*/ 	.word	0x00000000
        /*07fc*/ 	.word	0x00000000
        /*0800*/ 	.short	0x010a
        /*0802*/ 	.byte	0xff
	.zero		1


	//   ....[113]....
        /*0804*/ 	.word	0x00003b50
        /*0808*/ 	.word	0x00000002
        /*080c*/ 	.word	0x00000240
        /*0810*/ 	.short	0x010a
        /*0812*/ 	.byte	0xff
	.zero		1


	//   ....[114]....
        /*0814*/ 	.word	0x00003bc0
        /*0818*/ 	.word	0x00000002
        /*081c*/ 	.word	0x00000000
        /*0820*/ 	.short	0x0101
        /*0822*/ 	.byte	0xff
	.zero		1


	//   ....[115]....
        /*0824*/ 	.word	0x00003be0
        /*0828*/ 	.word	0x000000ff
        /*082c*/ 	.word	0x000001f0
        /*0830*/ 	.short	0x010a
        /*0832*/ 	.byte	0x04
	.zero		1


	//   ....[116]....
        /*0834*/ 	.word	0x00003d00
        /*0838*/ 	.word	0x00000002
        /*083c*/ 	.word	0x000001e0
        /*0840*/ 	.short	0x010a
        /*0842*/ 	.byte	0xff
	.zero		1


	//   ....[117]....
        /*0844*/ 	.word	0x00003e00
        /*0848*/ 	.word	0x00000002
        /*084c*/ 	.word	0x00000000
        /*0850*/ 	.short	0x0101
        /*0852*/ 	.byte	0xff
	.zero		1


	//   ....[118]....
        /*0854*/ 	.word	0x00003e90
        /*0858*/ 	.word	0x000000ff
        /*085c*/ 	.word	0x000001f0
        /*0860*/ 	.short	0x0106
        /*0862*/ 	.byte	0x04
	.zero		1


	//   ....[119]....
        /*0864*/ 	.word	0x00003eb0
        /*0868*/ 	.word	0x000000ff
        /*086c*/ 	.word	0x000001f0
        /*0870*/ 	.short	0x010a
        /*0872*/ 	.byte	0x04
	.zero		1


	//   ....[120]....
        /*0874*/ 	.word	0x00003f40
        /*0878*/ 	.word	0x000000ff
        /*087c*/ 	.word	0x000001f0
        /*0880*/ 	.short	0x0106
        /*0882*/ 	.byte	0x07
	.zero		1


	//   ....[121]....
        /*0884*/ 	.word	0x00003f80
        /*0888*/ 	.word	0x00000000
        /*088c*/ 	.word	0x000001f0
        /*0890*/ 	.short	0x010a
        /*0892*/ 	.byte	0xff
	.zero		1


	//   ....[122]....
        /*0894*/ 	.word	0x00004490
        /*0898*/ 	.word	0x00000000
        /*089c*/ 	.word	0x000001e0
        /*08a0*/ 	.short	0x010a
        /*08a2*/ 	.byte	0xff
	.zero		1


	//   ....[123]....
        /*08a4*/ 	.word	0x00004590
        /*08a8*/ 	.word	0x00000003
        /*08ac*/ 	.word	0x00000000
        /*08b0*/ 	.short	0x0101
        /*08b2*/ 	.byte	0xff
	.zero		1


	//   ....[124]....
        /*08b4*/ 	.word	0x000045a0
        /*08b8*/ 	.word	0x000000ff
        /*08bc*/ 	.word	0x00000000
        /*08c0*/ 	.short	0x010a
        /*08c2*/ 	.byte	0x04
	.zero		1


	//   ....[125]....
        /*08c4*/ 	.word	0x00004620
        /*08c8*/ 	.word	0x000000ff
        /*08cc*/ 	.word	0x00000220
        /*08d0*/ 	.short	0x010a
        /*08d2*/ 	.byte	0x17
	.zero		1


	//   ....[126]....
        /*08d4*/ 	.word	0x00004700
        /*08d8*/ 	.word	0x000000ff
        /*08dc*/ 	.word	0x00000000
        /*08e0*/ 	.short	0x010a
        /*08e2*/ 	.byte	0x05
	.zero		1


	//   ....[127]....
        /*08e4*/ 	.word	0x00004840
        /*08e8*/ 	.word	0x000000ff
        /*08ec*/ 	.word	0x00000000
        /*08f0*/ 	.short	0x010a
        /*08f2*/ 	.byte	0x04
	.zero		1


	//   ....[128]....
        /*08f4*/ 	.word	0x00004a30
        /*08f8*/ 	.word	0x000000ff
        /*08fc*/ 	.word	0x00000000
        /*0900*/ 	.short	0x010a
        /*0902*/ 	.byte	0x04
	.zero		1


	//   ....[129]....
        /*0904*/ 	.word	0x00004ac0
        /*0908*/ 	.word	0x000000ff
        /*090c*/ 	.word	0x00000000
        /*0910*/ 	.short	0x010a
        /*0912*/ 	.byte	0x05
	.zero		1


	//   ....[130]....
        /*0914*/ 	.word	0x00004b50
        /*0918*/ 	.word	0x000000ff
        /*091c*/ 	.word	0x00000000
        /*0920*/ 	.short	0x010a
        /*0922*/ 	.byte	0x05
	.zero		1


	//   ....[131]....
        /*0924*/ 	.word	0x00004be0
        /*0928*/ 	.word	0x000000ff
        /*092c*/ 	.word	0x00000000
        /*0930*/ 	.short	0x010a
        /*0932*/ 	.byte	0x04
	.zero		1


	//   ....[132]....
        /*0934*/ 	.word	0x00005070
        /*0938*/ 	.word	0x0000000c
        /*093c*/ 	.word	0x000001e0
        /*0940*/ 	.short	0x010a
        /*0942*/ 	.byte	0xff
	.zero		1


	//   ....[133]....
        /*0944*/ 	.word	0x000051e0
        /*0948*/ 	.word	0x00000000
        /*094c*/ 	.word	0x00000000
        /*0950*/ 	.short	0x0101
        /*0952*/ 	.byte	0xff
	.zero		1


	//   ....[134]....
        /*0954*/ 	.word	0x00005660
        /*0958*/ 	.word	0x000000ff
        /*095c*/ 	.word	0x000001d8
        /*0960*/ 	.short	0x010a
        /*0962*/ 	.byte	0x18
	.zero		1


	//   ....[135]....
        /*0964*/ 	.word	0x00005820
        /*0968*/ 	.word	0x000000ff
        /*096c*/ 	.word	0x000001b8
        /*0970*/ 	.short	0x010a
        /*0972*/ 	.byte	0x04
	.zero		1


	//   ....[136]....
        /*0974*/ 	.word	0x000059f0
        /*0978*/ 	.word	0x000000ff
        /*097c*/ 	.word	0x000001a0
        /*0980*/ 	.short	0x010b
        /*0982*/ 	.byte	0x04
	.zero		1


	//   ....[137]....
        /*0984*/ 	.word	0x00005a00
        /*0988*/ 	.word	0x000000ff
        /*098c*/ 	.word	0x00000000
        /*0990*/ 	.short	0x0101
        /*0992*/ 	.byte	0x14
	.zero		1


	//   ....[138]....
        /*0994*/ 	.word	0x00005a10
        /*0998*/ 	.word	0x000000ff
        /*099c*/ 	.word	0x000001b8
        /*09a0*/ 	.short	0x010a
        /*09a2*/ 	.byte	0x05
	.zero		1


	//   ....[139]....
        /*09a4*/ 	.word	0x00005c00
        /*09a8*/ 	.word	0x000000ff
        /*09ac*/ 	.word	0x000001a0
        /*09b0*/ 	.short	0x010b
        /*09b2*/ 	.byte	0x05
	.zero		1


	//   ....[140]....
        /*09b4*/ 	.word	0x00005c10
        /*09b8*/ 	.word	0x000000ff
        /*09bc*/ 	.word	0x00000000
        /*09c0*/ 	.short	0x0101
        /*09c2*/ 	.byte	0x04
	.zero		1


	//   ....[141]....
        /*09c4*/ 	.word	0x00005cb0
        /*09c8*/ 	.word	0x000000ff
        /*09cc*/ 	.word	0x00000000
        /*09d0*/ 	.short	0x010a
        /*09d2*/ 	.byte	0x04
	.zero		1


	//   ....[142]....
        /*09d4*/ 	.word	0x00005d40
        /*09d8*/ 	.word	0x000000ff
        /*09dc*/ 	.word	0x00000000
        /*09e0*/ 	.short	0x010a
        /*09e2*/ 	.byte	0x05
	.zero		1


	//   ....[143]....
        /*09e4*/ 	.word	0x00005de0
        /*09e8*/ 	.word	0x00000000
        /*09ec*/ 	.word	0x00000000
        /*09f0*/ 	.short	0x010a
        /*09f2*/ 	.byte	0xff
	.zero		1


	//   ....[144]....
        /*09f4*/ 	.word	0x00006140
        /*09f8*/ 	.word	0x00000000
        /*09fc*/ 	.word	0x000001e0
        /*0a00*/ 	.short	0x010a
        /*0a02*/ 	.byte	0xff
	.zero		1


	//   ....[145]....
        /*0a04*/ 	.word	0x00006210
        /*0a08*/ 	.word	0x00000000
        /*0a0c*/ 	.word	0x00000000
        /*0a10*/ 	.short	0x0101
        /*0a12*/ 	.byte	0xff
	.zero		1


	//   ....[146]....
        /*0a14*/ 	.word	0x00006e20
        /*0a18*/ 	.word	0x00000002
        /*0a1c*/ 	.word	0x000001a0
        /*0a20*/ 	.short	0x010a
        /*0a22*/ 	.byte	0xff
	.zero		1


	//   ....[147]....
        /*0a24*/ 	.word	0x00006e60
        /*0a28*/ 	.word	0x0000001b
        /*0a2c*/ 	.word	0x00000200
        /*0a30*/ 	.short	0x010a
        /*0a32*/ 	.byte	0xff
	.zero		1


	//   ....[148]....
        /*0a34*/ 	.word	0x00006f50
        /*0a38*/ 	.word	0x00000002
        /*0a3c*/ 	.word	0x000001a0
        /*0a40*/ 	.short	0x010a
        /*0a42*/ 	.byte	0xff
	.zero		1


	//   ....[149]....
        /*0a44*/ 	.word	0x000070e0
        /*0a48*/ 	.word	0x0000001b
        /*0a4c*/ 	.word	0x00000200
        /*0a50*/ 	.short	0x010a
        /*0a52*/ 	.byte	0xff
	.zero		1


	//   ....[150]....
        /*0a54*/ 	.word	0x000078b0
        /*0a58*/ 	.word	0x00000000
        /*0a5c*/ 	.word	0x00000000
        /*0a60*/ 	.short	0x0101
        /*0a62*/ 	.byte	0xff
	.zero		1


	//   ....[151]....
        /*0a64*/ 	.word	0x000078c0
        /*0a68*/ 	.word	0x00000002
        /*0a6c*/ 	.word	0x000001a0
        /*0a70*/ 	.short	0x010a
        /*0a72*/ 	.byte	0xff
	.zero		1


	//   ....[152]....
        /*0a74*/ 	.word	0x00007980
        /*0a78*/ 	.word	0x00000002
        /*0a7c*/ 	.word	0x000001a0
        /*0a80*/ 	.short	0x010a
        /*0a82*/ 	.byte	0xff
	.zero		1


	//   ....[153]....
        /*0a84*/ 	.word	0x00007d30
        /*0a88*/ 	.word	0x000000ff
        /*0a8c*/ 	.word	0x00000000
        /*0a90*/ 	.short	0x0101
        /*0a92*/ 	.byte	0x04
	.zero		1


	//   ....[154]....
        /*0a94*/ 	.word	0x00008280
        /*0a98*/ 	.word	0x00000000
        /*0a9c*/ 	.word	0x00000000
        /*0aa0*/ 	.short	0x0101
        /*0aa2*/ 	.byte	0xff
	.zero		1


	//   ....[155]....
        /*0aa4*/ 	.word	0x00008530
        /*0aa8*/ 	.word	0x000000ff
        /*0aac*/ 	.word	0x00000000
        /*0ab0*/ 	.short	0x0101
        /*0ab2*/ 	.byte	0x04
	.zero		1


	//   ....[156]....
        /*0ab4*/ 	.word	0x00008550
        /*0ab8*/ 	.word	0x00000000
        /*0abc*/ 	.word	0x00000250
        /*0ac0*/ 	.short	0x010a
        /*0ac2*/ 	.byte	0xff
	.zero		1


	//   ....[157]....
        /*0ac4*/ 	.word	0x000085b0
        /*0ac8*/ 	.word	0x00000000
        /*0acc*/ 	.word	0x000000d0
        /*0ad0*/ 	.short	0x010a
        /*0ad2*/ 	.byte	0xff
	.zero		1


	//   ....[158]....
        /*0ad4*/ 	.word	0x00008610
        /*0ad8*/ 	.word	0x00000000
        /*0adc*/ 	.word	0x000000d0
        /*0ae0*/ 	.short	0x010a
        /*0ae2*/ 	.byte	0xff
	.zero		1


	//   ....[159]....
        /*0ae4*/ 	.word	0x00008660
        /*0ae8*/ 	.word	0x00000003
        /*0aec*/ 	.word	0x000001e0
        /*0af0*/ 	.short	0x010a
        /*0af2*/ 	.byte	0xff
	.zero		1


	//   ....[160]....
        /*0af4*/ 	.word	0x000086c0
        /*0af8*/ 	.word	0x00000000
        /*0afc*/ 	.word	0x00000000
        /*0b00*/ 	.short	0x010a
        /*0b02*/ 	.byte	0xff
	.zero		1


	//   ....[161]....
        /*0b04*/ 	.word	0x00008720
        /*0b08*/ 	.word	0x00000000
        /*0b0c*/ 	.word	0x00000000
        /*0b10*/ 	.short	0x010a
        /*0b12*/ 	.byte	0xff
	.zero		1


	//   ....[162]....
        /*0b14*/ 	.word	0x00008780
        /*0b18*/ 	.word	0x00000000
        /*0b1c*/ 	.word	0x00000000
        /*0b20*/ 	.short	0x010a
        /*0b22*/ 	.byte	0xff
	.zero		1


	//   ....[163]....
        /*0b24*/ 	.word	0x000087e0
        /*0b28*/ 	.word	0x00000000
        /*0b2c*/ 	.word	0x00000000
        /*0b30*/ 	.short	0x010a
        /*0b32*/ 	.byte	0xff
	.zero		1


	//   ....[164]....
        /*0b34*/ 	.word	0x00008840
        /*0b38*/ 	.word	0x00000000
        /*0b3c*/ 	.word	0x00000000
        /*0b40*/ 	.short	0x010a
        /*0b42*/ 	.byte	0xff
	.zero		1


	//   ....[165]....
        /*0b44*/ 	.word	0x000088a0
        /*0b48*/ 	.word	0x00000000
        /*0b4c*/ 	.word	0x00000000
        /*0b50*/ 	.short	0x010a
        /*0b52*/ 	.byte	0xff
	.zero		1


	//   ....[166]....
        /*0b54*/ 	.word	0x00008900
        /*0b58*/ 	.word	0x00000000
        /*0b5c*/ 	.word	0x00000000
        /*0b60*/ 	.short	0x010a
        /*0b62*/ 	.byte	0xff
	.zero		1


	//   ....[167]....
        /*0b64*/ 	.word	0x00008960
        /*0b68*/ 	.word	0x00000000
        /*0b6c*/ 	.word	0x00000000
        /*0b70*/ 	.short	0x010a
        /*0b72*/ 	.byte	0xff
	.zero		1


	//   ....[168]....
        /*0b74*/ 	.word	0x000089c0
        /*0b78*/ 	.word	0x00000000
        /*0b7c*/ 	.word	0x00000000
        /*0b80*/ 	.short	0x010a
        /*0b82*/ 	.byte	0xff
	.zero		1


	//   ....[169]....
        /*0b84*/ 	.word	0x00008a20
        /*0b88*/ 	.word	0x00000000
        /*0b8c*/ 	.word	0x00000000
        /*0b90*/ 	.short	0x010a
        /*0b92*/ 	.byte	0xff
	.zero		1


	//   ....[170]....
        /*0b94*/ 	.word	0x00008a80
        /*0b98*/ 	.word	0x00000000
        /*0b9c*/ 	.word	0x00000000
        /*0ba0*/ 	.short	0x010a
        /*0ba2*/ 	.byte	0xff
	.zero		1


	//   ....[171]....
        /*0ba4*/ 	.word	0x00008ae0
        /*0ba8*/ 	.word	0x00000000
        /*0bac*/ 	.word	0x00000000
        /*0bb0*/ 	.short	0x010a
        /*0bb2*/ 	.byte	0xff
	.zero		1


	//   ....[172]....
        /*0bb4*/ 	.word	0x00008b40
        /*0bb8*/ 	.word	0x00000000
        /*0bbc*/ 	.word	0x00000000
        /*0bc0*/ 	.short	0x010a
        /*0bc2*/ 	.byte	0xff
	.zero		1


	//   ....[173]....
        /*0bc4*/ 	.word	0x00008ba0
        /*0bc8*/ 	.word	0x00000000
        /*0bcc*/ 	.word	0x00000000
        /*0bd0*/ 	.short	0x010a
        /*0bd2*/ 	.byte	0xff
	.zero		1


	//   ....[174]....
        /*0bd4*/ 	.word	0x00008c00
        /*0bd8*/ 	.word	0x00000000
        /*0bdc*/ 	.word	0x00000000
        /*0be0*/ 	.short	0x010a
        /*0be2*/ 	.byte	0xff
	.zero		1


	//   ....[175]....
        /*0be4*/ 	.word	0x00008c60
        /*0be8*/ 	.word	0x00000000
        /*0bec*/ 	.word	0x00000000
        /*0bf0*/ 	.short	0x010a
        /*0bf2*/ 	.byte	0xff
	.zero		1


	//   ....[176]....
        /*0bf4*/ 	.word	0x00008cc0
        /*0bf8*/ 	.word	0x00000000
        /*0bfc*/ 	.word	0x00000000
        /*0c00*/ 	.short	0x010a
        /*0c02*/ 	.byte	0xff
	.zero		1


	//   ....[177]....
        /*0c04*/ 	.word	0x00008d20
        /*0c08*/ 	.word	0x00000000
        /*0c0c*/ 	.word	0x00000000
        /*0c10*/ 	.short	0x010a
        /*0c12*/ 	.byte	0xff
	.zero		1


	//   ....[178]....
        /*0c14*/ 	.word	0x00008d80
        /*0c18*/ 	.word	0x00000000
        /*0c1c*/ 	.word	0x00000000
        /*0c20*/ 	.short	0x010a
        /*0c22*/ 	.byte	0xff
	.zero		1


	//   ....[179]....
        /*0c24*/ 	.word	0x00008de0
        /*0c28*/ 	.word	0x00000000
        /*0c2c*/ 	.word	0x00000000
        /*0c30*/ 	.short	0x010a
        /*0c32*/ 	.byte	0xff
	.zero		1


	//   ....[180]....
        /*0c34*/ 	.word	0x00008e40
        /*0c38*/ 	.word	0x00000000
        /*0c3c*/ 	.word	0x00000000
        /*0c40*/ 	.short	0x010a
        /*0c42*/ 	.byte	0xff
	.zero		1


	//   ....[181]....
        /*0c44*/ 	.word	0x00008ea0
        /*0c48*/ 	.word	0x00000000
        /*0c4c*/ 	.word	0x00000000
        /*0c50*/ 	.short	0x010a
        /*0c52*/ 	.byte	0xff
	.zero		1


	//   ....[182]....
        /*0c54*/ 	.word	0x00008f00
        /*0c58*/ 	.word	0x00000000
        /*0c5c*/ 	.word	0x00000000
        /*0c60*/ 	.short	0x010a
        /*0c62*/ 	.byte	0xff
	.zero		1


	//   ....[183]....
        /*0c64*/ 	.word	0x00008f60
        /*0c68*/ 	.word	0x00000000
        /*0c6c*/ 	.word	0x00000000
        /*0c70*/ 	.short	0x010a
        /*0c72*/ 	.byte	0xff
	.zero		1


	//   ....[184]....
        /*0c74*/ 	.word	0x00008fc0
        /*0c78*/ 	.word	0x00000000
        /*0c7c*/ 	.word	0x00000000
        /*0c80*/ 	.short	0x010a
        /*0c82*/ 	.byte	0xff
	.zero		1


	//   ....[185]....
        /*0c84*/ 	.word	0x00009010
        /*0c88*/ 	.word	0x00000002
        /*0c8c*/ 	.word	0x00000240
        /*0c90*/ 	.short	0x010a
        /*0c92*/ 	.byte	0xff
	.zero		1


	//   ....[186]....
        /*0c94*/ 	.word	0x00009070
        /*0c98*/ 	.word	0x00000002
        /*0c9c*/ 	.word	0x000001f0
        /*0ca0*/ 	.short	0x010a
        /*0ca2*/ 	.byte	0xff
	.zero		1


	//   ....[187]....
        /*0ca4*/ 	.word	0x000090c0
        /*0ca8*/ 	.word	0x00000002
        /*0cac*/ 	.word	0x000001e0
        /*0cb0*/ 	.short	0x010a
        /*0cb2*/ 	.byte	0xff
	.zero		1


	//   ....[188]....
        /*0cb4*/ 	.word	0x00009120
        /*0cb8*/ 	.word	0x00000000
        /*0cbc*/ 	.word	0x000001f0
        /*0cc0*/ 	.short	0x010a
        /*0cc2*/ 	.byte	0xff
	.zero		1


	//   ....[189]....
        /*0cc4*/ 	.word	0x00009170
        /*0cc8*/ 	.word	0x00000000
        /*0ccc*/ 	.word	0x000001e0
        /*0cd0*/ 	.short	0x010a
        /*0cd2*/ 	.byte	0xff
	.zero		1


	//   ....[190]....
        /*0cd4*/ 	.word	0x000091d0
        /*0cd8*/ 	.word	0x00000002
        /*0cdc*/ 	.word	0x00000220
        /*0ce0*/ 	.short	0x010a
        /*0ce2*/ 	.byte	0xff
	.zero		1


	//   ....[191]....
        /*0ce4*/ 	.word	0x00009230
        /*0ce8*/ 	.word	0x00000000
        /*0cec*/ 	.word	0x00000000
        /*0cf0*/ 	.short	0x010a
        /*0cf2*/ 	.byte	0xff
	.zero		1


	//   ....[192]....
        /*0cf4*/ 	.word	0x00009290
        /*0cf8*/ 	.word	0x00000000
        /*0cfc*/ 	.word	0x00000000
        /*0d00*/ 	.short	0x010a
        /*0d02*/ 	.byte	0xff
	.zero		1


	//   ....[193]....
        /*0d04*/ 	.word	0x000092f0
        /*0d08*/ 	.word	0x00000000
        /*0d0c*/ 	.word	0x00000000
        /*0d10*/ 	.short	0x010a
        /*0d12*/ 	.byte	0xff
	.zero		1


	//   ....[194]....
        /*0d14*/ 	.word	0x00009350
        /*0d18*/ 	.word	0x00000000
        /*0d1c*/ 	.word	0x00000000
        /*0d20*/ 	.short	0x010a
        /*0d22*/ 	.byte	0xff
	.zero		1


	//   ....[195]....
        /*0d24*/ 	.word	0x000093b0
        /*0d28*/ 	.word	0x00000000
        /*0d2c*/ 	.word	0x00000000
        /*0d30*/ 	.short	0x010a
        /*0d32*/ 	.byte	0xff
	.zero		1


	//   ....[196]....
        /*0d34*/ 	.word	0x00009400
        /*0d38*/ 	.word	0x0000000c
        /*0d3c*/ 	.word	0x000001e0
        /*0d40*/ 	.short	0x010a
        /*0d42*/ 	.byte	0xff
	.zero		1


	//   ....[197]....
        /*0d44*/ 	.word	0x00009460
        /*0d48*/ 	.word	0x00000000
        /*0d4c*/ 	.word	0x000001d8
        /*0d50*/ 	.short	0x010a
        /*0d52*/ 	.byte	0xff
	.zero		1


	//   ....[198]....
        /*0d54*/ 	.word	0x000094c0
        /*0d58*/ 	.word	0x00000000
        /*0d5c*/ 	.word	0x000001b8
        /*0d60*/ 	.short	0x010a
        /*0d62*/ 	.byte	0xff
	.zero		1


	//   ....[199]....
        /*0d64*/ 	.word	0x00009520
        /*0d68*/ 	.word	0x00000006
        /*0d6c*/ 	.word	0x000001b8
        /*0d70*/ 	.short	0x010a
        /*0d72*/ 	.byte	0xff
	.zero		1


	//   ....[200]....
        /*0d74*/ 	.word	0x00009580
        /*0d78*/ 	.word	0x00000000
        /*0d7c*/ 	.word	0x00000000
        /*0d80*/ 	.short	0x010a
        /*0d82*/ 	.byte	0xff
	.zero		1


	//   ....[201]....
        /*0d84*/ 	.word	0x000095e0
        /*0d88*/ 	.word	0x00000000
        /*0d8c*/ 	.word	0x00000000
        /*0d90*/ 	.short	0x010a
        /*0d92*/ 	.byte	0xff
	.zero		1


	//   ....[202]....
        /*0d94*/ 	.word	0x00009630
        /*0d98*/ 	.word	0x00000000
        /*0d9c*/ 	.word	0x000001e0
        /*0da0*/ 	.short	0x010a
        /*0da2*/ 	.byte	0xff
	.zero		1


	//   ....[203]....
        /*0da4*/ 	.word	0x00009680
        /*0da8*/ 	.word	0x00000002
        /*0dac*/ 	.word	0x000001a0
        /*0db0*/ 	.short	0x010a
        /*0db2*/ 	.byte	0xff
	.zero		1


	//   ....[204]....
        /*0db4*/ 	.word	0x000096d0
        /*0db8*/ 	.word	0x0000001b
        /*0dbc*/ 	.word	0x00000200
        /*0dc0*/ 	.short	0x010a
        /*0dc2*/ 	.byte	0xff
	.zero		1


	//   ....[205]....
        /*0dc4*/ 	.word	0x00009720
        /*0dc8*/ 	.word	0x00000002
        /*0dcc*/ 	.word	0x000001a0
        /*0dd0*/ 	.short	0x010a
        /*0dd2*/ 	.byte	0xff
	.zero		1


	//----- nvinfo : EIATTR_NUM_MBARRIERS
	.align		4
.L_47:
        /*0dd4*/ 	.byte	0x03, 0x38
        /*0dd6*/ 	.short	0x004c


	//----- nvinfo : EIATTR_EXIT_INSTR_OFFSETS
	.align		4
        /*0dd8*/ 	.byte	0x04, 0x1c
        /*0dda*/ 	.short	(.L_49 - .L_48)


	//   ....[0]....
.L_48:
        /*0ddc*/ 	.word	0x00003a60


	//   ....[1]....
        /*0de0*/ 	.word	0x00003f50


	//   ....[2]....
        /*0de4*/ 	.word	0x00003fb0


	//   ....[3]....
        /*0de8*/ 	.word	0x00004e40


	//   ....[4]....
        /*0dec*/ 	.word	0x00005e10


	//   ....[5]....
        /*0df0*/ 	.word	0x00005e50


	//   ....[6]....
        /*0df4*/ 	.word	0x00008420


	//   ....[7]....
        /*0df8*/ 	.word	0x000084a0


	//   ....[8]....
        /*0dfc*/ 	.word	0x000084d0


	//   ....[9]....
        /*0e00*/ 	.word	0x00008540


	//----- nvinfo : EIATTR_MAX_THREADS
	.align		4
.L_49:
        /*0e04*/ 	.byte	0x04, 0x05
        /*0e06*/ 	.short	(.L_51 - .L_50)
.L_50:
        /*0e08*/ 	.word	0x00000100
        /*0e0c*/ 	.word	0x00000001
        /*0e10*/ 	.word	0x00000001


	//----- nvinfo : EIATTR_CRS_STACK_SIZE
	.align		4
.L_51:
        /*0e14*/ 	.byte	0x04, 0x1e
        /*0e16*/ 	.short	(.L_53 - .L_52)
.L_52:
        /*0e18*/ 	.word	0x00000000


	//----- nvinfo : EIATTR_CBANK_PARAM_SIZE
	.align		4
.L_53:
        /*0e1c*/ 	.byte	0x03, 0x19
        /*0e1e*/ 	.short	0x0800


	//----- nvinfo : EIATTR_PARAM_CBANK
	.align		4
        /*0e20*/ 	.byte	0x04, 0x0a
        /*0e22*/ 	.short	(.L_55 - .L_54)
	.align		4
.L_54:
        /*0e24*/ 	.word	index@(.nv.constant0._ZN7cutlass13device_kernelINS_4gemm6kernel13GemmUniversalIN4cute5tupleIJiiiiEEENS1_10collective13CollectiveMmaINS1_35MainloopSm100TmaUmmaWarpSpecializedILi26ELi2ELi4ENS5_IJNS4_1CILi2EEESB_NSA_ILi1EEEEEEEENS5_IJNSA_ILi64EEESF_NSA_ILi32EEEEEENS_6half_tENS5_IJlSC_lEEESI_SJ_NS4_8TiledMMAINS4_8MMA_AtomIJNS4_20SM100_MMA_F16BF16_SSISI_SI_fLi64ELi64ELNS4_4UMMA5MajorE0ELSO_0ELNSN_7ScaleInE0ELSP_0EEEEEENS4_6LayoutINS5_IJSC_SC_SC_EEENS5_IJNSA_ILi0EEESU_SU_EEEEENS5_IJNS4_10UnderscoreESX_SX_EEEEENS4_23SM90_TMA_LOAD_MULTICASTENS4_14ComposedLayoutINS4_7SwizzleILi2ELi4ELi3EEENS4_18smem_ptr_flag_bitsILi16EEENSS_INS5_IJNSA_ILi8EEESG_EEENS5_IJSG_SC_EEEEEEEvNS4_8identityES10_S1A_vS1B_EENS_8epilogue10collective18CollectiveEpilogueINS1D_23Sm100TmaWarpSpecializedILi3ELi2ELi16ELb1ELb0EEEJSH_NS5_IJNSS_ISF_SC_EENSS_ISG_SC_EEEEESI_SJ_SI_SJ_NS1D_6fusion15FusionCallbacksIS1H_NS1L_17LinearCombinationISI_fSI_fLNS_15FloatRoundStyleE2EEESH_S1K_JEEENS4_5SM1004TMEM4LOAD26SM100_TMEM_LOAD_16dp256b4xENS4_13SM90_TMA_LOADES1A_NS4_17SM75_U32x4_LDSM_NENS4_14SM90_TMA_STOREES1A_NS4_17SM90_U32x4_STSM_NENS4_39AutoVectorizingCopyWithAssumedAlignmentILi128EEEEEEvvEEEEvNT_6ParamsE)
        /*0e28*/ 	.short	0x0380
        /*0e2a*/ 	.short	0x0800


	//----- nvinfo : EIATTR_SW_WAR
	.align		4
.L_55:
        /*0e2c*/ 	.byte	0x04, 0x36
        /*0e2e*/ 	.short	(.L_57 - .L_56)
.L_56:
        /*0e30*/ 	.word	0x00000008
.L_57:


//--------------------- .nv.callgraph             --------------------------
	.section	.nv.callgraph,"",@"SHT_CUDA_CALLGRAPH"
	.align	4
	.sectionentsize	8
	.align		4
        /*0000*/ 	.word	0x00000000
	.align		4
        /*0004*/ 	.word	0xffffffff
	.align		4
        /*0008*/ 	.word	index@(_ZN7cutlass13device_kernelINS_4gemm6kernel13GemmUniversalIN4cute5tupleIJiiiiEEENS1_10collective13CollectiveMmaINS1_35MainloopSm100TmaUmmaWarpSpecializedILi26ELi2ELi4ENS5_IJNS4_1CILi2EEESB_NSA_ILi1EEEEEEEENS5_IJNSA_ILi64EEESF_NSA_ILi32EEEEEENS_6half_tENS5_IJlSC_lEEESI_SJ_NS4_8TiledMMAINS4_8MMA_AtomIJNS4_20SM100_MMA_F16BF16_SSISI_SI_fLi64ELi64ELNS4_4UMMA5MajorE0ELSO_0ELNSN_7ScaleInE0ELSP_0EEEEEENS4_6LayoutINS5_IJSC_SC_SC_EEENS5_IJNSA_ILi0EEESU_SU_EEEEENS5_IJNS4_10UnderscoreESX_SX_EEEEENS4_23SM90_TMA_LOAD_MULTICASTENS4_14ComposedLayoutINS4_7SwizzleILi2ELi4ELi3EEENS4_18smem_ptr_flag_bitsILi16EEENSS_INS5_IJNSA_ILi8EEESG_EEENS5_IJSG_SC_EEEEEEEvNS4_8identityES10_S1A_vS1B_EENS_8epilogue10collective18CollectiveEpilogueINS1D_23Sm100TmaWarpSpecializedILi3ELi2ELi16ELb1ELb0EEEJSH_NS5_IJNSS_ISF_SC_EENSS_ISG_SC_EEEEESI_SJ_SI_SJ_NS1D_6fusion15FusionCallbacksIS1H_NS1L_17LinearCombinationISI_fSI_fLNS_15FloatRoundStyleE2EEESH_S1K_JEEENS4_5SM1004TMEM4LOAD26SM100_TMEM_LOAD_16dp256b4xENS4_13SM90_TMA_LOADES1A_NS4_17SM75_U32x4_LDSM_NENS4_14SM90_TMA_STOREES1A_NS4_17SM90_U32x4_STSM_NENS4_39AutoVectorizingCopyWithAssumedAlignmentILi128EEEEEEvvEEEEvNT_6ParamsE)
	.align		4
        /*000c*/ 	.word	index@(__assertfail)
	.align		4
        /*0010*/ 	.word	0x00000000
	.align		4
        /*0014*/ 	.word	0xfffffffe
	.align		4
        /*0018*/ 	.word	0x00000000
	.align		4
        /*001c*/ 	.word	0xfffffffd
	.align		4
        /*0020*/ 	.word	0x00000000
	.align		4
        /*0024*/ 	.word	0xfffffffc


//--------------------- .nv.constant4             --------------------------
	.section	.nv.constant4,"a",@progbits
	.align	8
	.align		8
.nv.constant4:
        /*0000*/ 	.dword	__assertfail
	.align		8
        /*0008*/ 	.dword	__unnamed_1
	.align		8
        /*0010*/ 	.dword	__unnamed_2
	.align		8
        /*0018*/ 	.dword	_ZN40_INTERNAL_5888f367_4_k_cu_e131b36a_247514cuda3std3__45__cpo5beginE
	.align		8
        /*0020*/ 	.dword	_ZN40_INTERNAL_5888f367_4_k_cu_e131b36a_247514cuda3std3__45__cpo3endE
	.align		8
        /*0028*/ 	.dword	_ZN40_INTERNAL_5888f367_4_k_cu_e131b36a_247514cuda3std3__45__cpo6cbeginE
	.align		8
        /*0030*/ 	.dword	_ZN40_INTERNAL_5888f367_4_k_cu_e131b36a_247514cuda3std3__45__cpo4cendE
	.align		8
        /*0038*/ 	.dword	_ZN40_INTERNAL_5888f367_4_k_cu_e131b36a_247514cuda3std3__442_GLOBAL__N__5888f367_4_k_cu_e131b36a_247516ignoreE
	.align		8
        /*0040*/ 	.dword	_ZN40_INTERNAL_5888f367_4_k_cu_e131b36a_247514cuda3std3__419piecewise_constructE
	.align		8
        /*0048*/ 	.dword	_ZN40_INTERNAL_5888f367_4_k_cu_e131b36a_247514cuda3std3__48in_placeE
	.align		8
        /*0050*/ 	.dword	_ZN40_INTERNAL_5888f367_4_k_cu_e131b36a_247514cuda3std6ranges3__45__cpo4swapE
	.align		8
        /*0058*/ 	.dword	_ZN40_INTERNAL_5888f367_4_k_cu_e131b36a_247514cuda3std6ranges3__45__cpo9iter_moveE
	.align		8
        /*0060*/ 	.dword	_ZN40_INTERNAL_5888f367_4_k_cu_e131b36a_247514cute7productE
	.align		8
        /*0068*/ 	.dword	_ZN40_INTERNAL_5888f367_4_k_cu_e131b36a_247514cute1_E
	.align		8
        /*0070*/ 	.dword	$str$25
	.align		8
        /*0078*/ 	.dword	$str$26
	.align		8
        /*0080*/ 	.dword	$str$27
	.align		8
        /*0088*/ 	.dword	$str$28


//--------------------- .text._ZN7cutlass13device_kernelINS_4gemm6kernel13GemmUniversalIN4cute5tupleIJiiiiEEENS1_10collective13CollectiveMmaINS1_35MainloopSm100TmaUmmaWarpSpecializedILi26ELi2ELi4ENS5_IJNS4_1CILi2EEESB_NSA_ILi1EEEEEEEENS5_IJNSA_ILi64EEESF_NSA_ILi32EEEEEENS_6half_tENS5_IJlSC_lEEESI_SJ_NS4_8TiledMMAINS4_8MMA_AtomIJNS4_20SM100_MMA_F16BF16_SSISI_SI_fLi64ELi64ELNS4_4UMMA5MajorE0ELSO_0ELNSN_7ScaleInE0ELSP_0EEEEEENS4_6LayoutINS5_IJSC_SC_SC_EEENS5_IJNSA_ILi0EEESU_SU_EEEEENS5_IJNS4_10UnderscoreESX_SX_EEEEENS4_23SM90_TMA_LOAD_MULTICASTENS4_14ComposedLayoutINS4_7SwizzleILi2ELi4ELi3EEENS4_18smem_ptr_flag_bitsILi16EEENSS_INS5_IJNSA_ILi8EEESG_EEENS5_IJSG_SC_EEEEEEEvNS4_8identityES10_S1A_vS1B_EENS_8epilogue10collective18CollectiveEpilogueINS1D_23Sm100TmaWarpSpecializedILi3ELi2ELi16ELb1ELb0EEEJSH_NS5_IJNSS_ISF_SC_EENSS_ISG_SC_EEEEESI_SJ_SI_SJ_NS1D_6fusion15FusionCallbacksIS1H_NS1L_17LinearCombinationISI_fSI_fLNS_15FloatRoundStyleE2EEESH_S1K_JEEENS4_5SM1004TMEM4LOAD26SM100_TMEM_LOAD_16dp256b4xENS4_13SM90_TMA_LOADES1A_NS4_17SM75_U32x4_LDSM_NENS4_14SM90_TMA_STOREES1A_NS4_17SM90_U32x4_STSM_NENS4_39AutoVectorizingCopyWithAssumedAlignmentILi128EEEEEEvvEEEEvNT_6ParamsE --------------------------
	.section	.text._ZN7cutlass13device_kernelINS_4gemm6kernel13GemmUniversalIN4cute5tupleIJiiiiEEENS1_10collective13CollectiveMmaINS1_35MainloopSm100TmaUmmaWarpSpecializedILi26ELi2ELi4ENS5_IJNS4_1CILi2EEESB_NSA_ILi1EEEEEEEENS5_IJNSA_ILi64EEESF_NSA_ILi32EEEEEENS_6half_tENS5_IJlSC_lEEESI_SJ_NS4_8TiledMMAINS4_8MMA_AtomIJNS4_20SM100_MMA_F16BF16_SSISI_SI_fLi64ELi64ELNS4_4UMMA5MajorE0ELSO_0ELNSN_7ScaleInE0ELSP_0EEEEEENS4_6LayoutINS5_IJSC_SC_SC_EEENS5_IJNSA_ILi0EEESU_SU_EEEEENS5_IJNS4_10UnderscoreESX_SX_EEEEENS4_23SM90_TMA_LOAD_MULTICASTENS4_14ComposedLayoutINS4_7SwizzleILi2ELi4ELi3EEENS4_18smem_ptr_flag_bitsILi16EEENSS_INS5_IJNSA_ILi8EEESG_EEENS5_IJSG_SC_EEEEEEEvNS4_8identityES10_S1A_vS1B_EENS_8epilogue10collective18CollectiveEpilogueINS1D_23Sm100TmaWarpSpecializedILi3ELi2ELi16ELb1ELb0EEEJSH_NS5_IJNSS_ISF_SC_EENSS_ISG_SC_EEEEESI_SJ_SI_SJ_NS1D_6fusion15FusionCallbacksIS1H_NS1L_17LinearCombinationISI_fSI_fLNS_15FloatRoundStyleE2EEESH_S1K_JEEENS4_5SM1004TMEM4LOAD26SM100_TMEM_LOAD_16dp256b4xENS4_13SM90_TMA_LOADES1A_NS4_17SM75_U32x4_LDSM_NENS4_14SM90_TMA_STOREES1A_NS4_17SM90_U32x4_STSM_NENS4_39AutoVectorizingCopyWithAssumedAlignmentILi128EEEEEEvvEEEEvNT_6ParamsE,"ax",@progbits
	.align	128
.text._ZN7cutlass13device_kernelINS_4gemm6kernel13GemmUniversalIN4cute5tupleIJiiiiEEENS1_10collective13CollectiveMmaINS1_35MainloopSm100TmaUmmaWarpSpecializedILi26ELi2ELi4ENS5_IJNS4_1CILi2EEESB_NSA_ILi1EEEEEEEENS5_IJNSA_ILi64EEESF_NSA_ILi32EEEEEENS_6half_tENS5_IJlSC_lEEESI_SJ_NS4_8TiledMMAINS4_8MMA_AtomIJNS4_20SM100_MMA_F16BF16_SSISI_SI_fLi64ELi64ELNS4_4UMMA5MajorE0ELSO_0ELNSN_7ScaleInE0ELSP_0EEEEEENS4_6LayoutINS5_IJSC_SC_SC_EEENS5_IJNSA_ILi0EEESU_SU_EEEEENS5_IJNS4_10UnderscoreESX_SX_EEEEENS4_23SM90_TMA_LOAD_MULTICASTENS4_14ComposedLayoutINS4_7SwizzleILi2ELi4ELi3EEENS4_18smem_ptr_flag_bitsILi16EEENSS_INS5_IJNSA_ILi8EEESG_EEENS5_IJSG_SC_EEEEEEEvNS4_8identityES10_S1A_vS1B_EENS_8epilogue10collective18CollectiveEpilogueINS1D_23Sm100TmaWarpSpecializedILi3ELi2ELi16ELb1ELb0EEEJSH_NS5_IJNSS_ISF_SC_EENSS_ISG_SC_EEEEESI_SJ_SI_SJ_NS1D_6fusion15FusionCallbacksIS1H_NS1L_17LinearCombinationISI_fSI_fLNS_15FloatRoundStyleE2EEESH_S1K_JEEENS4_5SM1004TMEM4LOAD26SM100_TMEM_LOAD_16dp256b4xENS4_13SM90_TMA_LOADES1A_NS4_17SM75_U32x4_LDSM_NENS4_14SM90_TMA_STOREES1A_NS4_17SM90_U32x4_STSM_NENS4_39AutoVectorizingCopyWithAssumedAlignmentILi128EEEEEEvvEEEEvNT_6ParamsE:
        .type           _ZN7cutlass13device_kernelINS_4gemm6kernel13GemmUniversalIN4cute5tupleIJiiiiEEENS1_10collective13CollectiveMmaINS1_35MainloopSm100TmaUmmaWarpSpecializedILi26ELi2ELi4ENS5_IJNS4_1CILi2EEESB_NSA_ILi1EEEEEEEENS5_IJNSA_ILi64EEESF_NSA_ILi32EEEEEENS_6half_tENS5_IJlSC_lEEESI_SJ_NS4_8TiledMMAINS4_8MMA_AtomIJNS4_20SM100_MMA_F16BF16_SSISI_SI_fLi64ELi64ELNS4_4UMMA5MajorE0ELSO_0ELNSN_7ScaleInE0ELSP_0EEEEEENS4_6LayoutINS5_IJSC_SC_SC_EEENS5_IJNSA_ILi0EEESU_SU_EEEEENS5_IJNS4_10UnderscoreESX_SX_EEEEENS4_23SM90_TMA_LOAD_MULTICASTENS4_14ComposedLayoutINS4_7SwizzleILi2ELi4ELi3EEENS4_18smem_ptr_flag_bitsILi16EEENSS_INS5_IJNSA_ILi8EEESG_EEENS5_IJSG_SC_EEEEEEEvNS4_8identityES10_S1A_vS1B_EENS_8epilogue10collective18CollectiveEpilogueINS1D_23Sm100TmaWarpSpecializedILi3ELi2ELi16ELb1ELb0EEEJSH_NS5_IJNSS_ISF_SC_EENSS_ISG_SC_EEEEESI_SJ_SI_SJ_NS1D_6fusion15FusionCallbacksIS1H_NS1L_17LinearCombinationISI_fSI_fLNS_15FloatRoundStyleE2EEESH_S1K_JEEENS4_5SM1004TMEM4LOAD26SM100_TMEM_LOAD_16dp256b4xENS4_13SM90_TMA_LOADES1A_NS4_17SM75_U32x4_LDSM_NENS4_14SM90_TMA_STOREES1A_NS4_17SM90_U32x4_STSM_NENS4_39AutoVectorizingCopyWithAssumedAlignmentILi128EEEEEEvvEEEEvNT_6ParamsE,@function
        .size           _ZN7cutlass13device_kernelINS_4gemm6kernel13GemmUniversalIN4cute5tupleIJiiiiEEENS1_10collective13CollectiveMmaINS1_35MainloopSm100TmaUmmaWarpSpecializedILi26ELi2ELi4ENS5_IJNS4_1CILi2EEESB_NSA_ILi1EEEEEEEENS5_IJNSA_ILi64EEESF_NSA_ILi32EEEEEENS_6half_tENS5_IJlSC_lEEESI_SJ_NS4_8TiledMMAINS4_8MMA_AtomIJNS4_20SM100_MMA_F16BF16_SSISI_SI_fLi64ELi64ELNS4_4UMMA5MajorE0ELSO_0ELNSN_7ScaleInE0ELSP_0EEEEEENS4_6LayoutINS5_IJSC_SC_SC_EEENS5_IJNSA_ILi0EEESU_SU_EEEEENS5_IJNS4_10UnderscoreESX_SX_EEEEENS4_23SM90_TMA_LOAD_MULTICASTENS4_14ComposedLayoutINS4_7SwizzleILi2ELi4ELi3EEENS4_18smem_ptr_flag_bitsILi16EEENSS_INS5_IJNSA_ILi8EEESG_EEENS5_IJSG_SC_EEEEEEEvNS4_8identityES10_S1A_vS1B_EENS_8epilogue10collective18CollectiveEpilogueINS1D_23Sm100TmaWarpSpecializedILi3ELi2ELi16ELb1ELb0EEEJSH_NS5_IJNSS_ISF_SC_EENSS_ISG_SC_EEEEESI_SJ_SI_SJ_NS1D_6fusion15FusionCallbacksIS1H_NS1L_17LinearCombinationISI_fSI_fLNS_15FloatRoundStyleE2EEESH_S1K_JEEENS4_5SM1004TMEM4LOAD26SM100_TMEM_LOAD_16dp256b4xENS4_13SM90_TMA_LOADES1A_NS4_17SM75_U32x4_LDSM_NENS4_14SM90_TMA_STOREES1A_NS4_17SM90_U32x4_STSM_NENS4_39AutoVectorizingCopyWithAssumedAlignmentILi128EEEEEEvvEEEEvNT_6ParamsE,(.L_x_228 - _ZN7cutlass13device_kernelINS_4gemm6kernel13GemmUniversalIN4cute5tupleIJiiiiEEENS1_10collective13CollectiveMmaINS1_35MainloopSm100TmaUmmaWarpSpecializedILi26ELi2ELi4ENS5_IJNS4_1CILi2EEESB_NSA_ILi1EEEEEEEENS5_IJNSA_ILi64EEESF_NSA_ILi32EEEEEENS_6half_tENS5_IJlSC_lEEESI_SJ_NS4_8TiledMMAINS4_8MMA_AtomIJNS4_20SM100_MMA_F16BF16_SSISI_SI_fLi64ELi64ELNS4_4UMMA5MajorE0ELSO_0ELNSN_7ScaleInE0ELSP_0EEEEEENS4_6LayoutINS5_IJSC_SC_SC_EEENS5_IJNSA_ILi0EEESU_SU_EEEEENS5_IJNS4_10UnderscoreESX_SX_EEEEENS4_23SM90_TMA_LOAD_MULTICASTENS4_14ComposedLayoutINS4_7SwizzleILi2ELi4ELi3EEENS4_18smem_ptr_flag_bitsILi16EEENSS_INS5_IJNSA_ILi8EEESG_EEENS5_IJSG_SC_EEEEEEEvNS4_8identityES10_S1A_vS1B_EENS_8epilogue10collective18CollectiveEpilogueINS1D_23Sm100TmaWarpSpecializedILi3ELi2ELi16ELb1ELb0EEEJSH_NS5_IJNSS_ISF_SC_EENSS_ISG_SC_EEEEESI_SJ_SI_SJ_NS1D_6fusion15FusionCallbacksIS1H_NS1L_17LinearCombinationISI_fSI_fLNS_15FloatRoundStyleE2EEESH_S1K_JEEENS4_5SM1004TMEM4LOAD26SM100_TMEM_LOAD_16dp256b4xENS4_13SM90_TMA_LOADES1A_NS4_17SM75_U32x4_LDSM_NENS4_14SM90_TMA_STOREES1A_NS4_17SM90_U32x4_STSM_NENS4_39AutoVectorizingCopyWithAssumedAlignmentILi128EEEEEEvvEEEEvNT_6ParamsE)
        .other          _ZN7cutlass13device_kernelINS_4gemm6kernel13GemmUniversalIN4cute5tupleIJiiiiEEENS1_10collective13CollectiveMmaINS1_35MainloopSm100TmaUmmaWarpSpecializedILi26ELi2ELi4ENS5_IJNS4_1CILi2EEESB_NSA_ILi1EEEEEEEENS5_IJNSA_ILi64EEESF_NSA_ILi32EEEEEENS_6half_tENS5_IJlSC_lEEESI_SJ_NS4_8TiledMMAINS4_8MMA_AtomIJNS4_20SM100_MMA_F16BF16_SSISI_SI_fLi64ELi64ELNS4_4UMMA5MajorE0ELSO_0ELNSN_7ScaleInE0ELSP_0EEEEEENS4_6LayoutINS5_IJSC_SC_SC_EEENS5_IJNSA_ILi0EEESU_SU_EEEEENS5_IJNS4_10UnderscoreESX_SX_EEEEENS4_23SM90_TMA_LOAD_MULTICASTENS4_14ComposedLayoutINS4_7SwizzleILi2ELi4ELi3EEENS4_18smem_ptr_flag_bitsILi16EEENSS_INS5_IJNSA_ILi8EEESG_EEENS5_IJSG_SC_EEEEEEEvNS4_8identityES10_S1A_vS1B_EENS_8epilogue10collective18CollectiveEpilogueINS1D_23Sm100TmaWarpSpecializedILi3ELi2ELi16ELb1ELb0EEEJSH_NS5_IJNSS_ISF_SC_EENSS_ISG_SC_EEEEESI_SJ_SI_SJ_NS1D_6fusion15FusionCallbacksIS1H_NS1L_17LinearCombinationISI_fSI_fLNS_15FloatRoundStyleE2EEESH_S1K_JEEENS4_5SM1004TMEM4LOAD26SM100_TMEM_LOAD_16dp256b4xENS4_13SM90_TMA_LOADES1A_NS4_17SM75_U32x4_LDSM_NENS4_14SM90_TMA_STOREES1A_NS4_17SM90_U32x4_STSM_NENS4_39AutoVectorizingCopyWithAssumedAlignmentILi128EEEEEEvvEEEEvNT_6ParamsE,@"STO_CUDA_ENTRY STV_DEFAULT"
_ZN7cutlass13device_kernelINS_4gemm6kernel13GemmUniversalIN4cute5tupleIJiiiiEEENS1_10collective13CollectiveMmaINS1_35MainloopSm100TmaUmmaWarpSpecializedILi26ELi2ELi4ENS5_IJNS4_1CILi2EEESB_NSA_ILi1EEEEEEEENS5_IJNSA_ILi64EEESF_NSA_ILi32EEEEEENS_6half_tENS5_IJlSC_lEEESI_SJ_NS4_8TiledMMAINS4_8MMA_AtomIJNS4_20SM100_MMA_F16BF16_SSISI_SI_fLi64ELi64ELNS4_4UMMA5MajorE0ELSO_0ELNSN_7ScaleInE0ELSP_0EEEEEENS4_6LayoutINS5_IJSC_SC_SC_EEENS5_IJNSA_ILi0EEESU_SU_EEEEENS5_IJNS4_10UnderscoreESX_SX_EEEEENS4_23SM90_TMA_LOAD_MULTICASTENS4_14ComposedLayoutINS4_7SwizzleILi2ELi4ELi3EEENS4_18smem_ptr_flag_bitsILi16EEENSS_INS5_IJNSA_ILi8EEESG_EEENS5_IJSG_SC_EEEEEEEvNS4_8identityES10_S1A_vS1B_EENS_8epilogue10collective18CollectiveEpilogueINS1D_23Sm100TmaWarpSpecializedILi3ELi2ELi16ELb1ELb0EEEJSH_NS5_IJNSS_ISF_SC_EENSS_ISG_SC_EEEEESI_SJ_SI_SJ_NS1D_6fusion15FusionCallbacksIS1H_NS1L_17LinearCombinationISI_fSI_fLNS_15FloatRoundStyleE2EEESH_S1K_JEEENS4_5SM1004TMEM4LOAD26SM100_TMEM_LOAD_16dp256b4xENS4_13SM90_TMA_LOADES1A_NS4_17SM75_U32x4_LDSM_NENS4_14SM90_TMA_STOREES1A_NS4_17SM90_U32x4_STSM_NENS4_39AutoVectorizingCopyWithAssumedAlignmentILi128EEEEEEvvEEEEvNT_6ParamsE:
[----:B------:R-:W1:Y:S01]  /*0000*/  LDC R1, c[0x0][0x37c] ;  /* 0x0000df00ff017b82 */ /* 0x000e620000000800 */
[----:B------:R-:W2:Y:S01]  /*0010*/  S2R R55, SR_TID.X ;  /* 0x0000000000377919 */ /* 0x000ea20000002100 */
[----:B------:R-:W3:Y:S01]  /*0020*/  LDCU.64 UR8, c[0x0][0x890] ;  /* 0x00011200ff0877ac */ /* 0x000ee20008000a00 */
[----:B------:R-:W-:Y:S02]  /*0030*/  PRMT R45, RZ, 0x7610, R45 ;  /* 0x00007610ff2d7816 */ /* 0x000fe4000000002d */
[----:B------:R-:W-:Y:S01]  /*0040*/  ELECT P3, URZ, PT ;  /* 0x0000000000ff782f */ /* 0x000fe20003860000 */
[----:B---3--:R-:W-:-:S04]  /*0050*/  UISETP.NE.U32.AND UP0, UPT, UR8, URZ, UPT ;  /* 0x000000ff0800728c */ /* 0x008fc8000bf05070 */
[----:B------:R-:W-:Y:S01]  /*0060*/  UISETP.NE.AND.EX UP0, UPT, UR9, URZ, UPT, UP0 ;  /* 0x000000ff0900728c */ /* 0x000fe2000bf05300 */
[----:B--2---:R-:W-:-:S05]  /*0070*/  SHF.R.U32.HI R46, RZ, 0x5, R55 ;  /* 0x00000005ff2e7819 */ /* 0x004fca0000011637 */
[----:B------:R-:W2:Y:S02]  /*0080*/  SHFL.IDX PT, R0, R46, RZ, 0x1f ;  /* 0x00001fff2e007589 */ /* 0x000ea400000e0000 */
[----:B--2---:R-:W-:Y:S01]  /*0090*/  R2UR UR22, R0 ;  /* 0x00000000001672ca */ /* 0x004fe200000e0000 */
[----:B-1----:R-:W-:-:S14]  /*00a0*/  BRA.U UP0, `(.L_x_0) ;  /* 0x0000000100307547 */ /* 0x002fdc000b800000 */
[----:B------:R-:W1:Y:S02]  /*00b0*/  LDCU.64 UR4, c[0x0][0x888] ;  /* 0x00011100ff0477ac */ /* 0x000e640008000a00 */
[----:B-1----:R-:W-:-:S04]  /*00c0*/  UISETP.NE.U32.AND UP0, UPT, UR4, URZ, UPT ;  /* 0x000000ff0400728c */ /* 0x002fc8000bf05070 */
[----:B------:R-:W-:-:S09]  /*00d0*/  UISETP.NE.AND.EX UP0, UPT, UR5, URZ, UPT, UP0 ;  /* 0x000000ff0500728c */ /* 0x000fd2000bf05300 */
[----:B------:R-:W-:Y:S05]  /*00e0*/  BRA.U !UP0, `(.L_x_1) ;  /* 0x0000000108147547 */ /* 0x000fea000b800000 */
[----:B------:R-:W1:Y:S01]  /*00f0*/  LDC.64 R26, c[0x0][0x888] ;  /* 0x00022200ff1a7b82 */ /* 0x000e620000000a00 */
[----:B------:R-:W1:Y:S02]  /*0100*/  LDCU.64 UR4, c[0x0][0x358] ;  /* 0x00006b00ff0477ac */ /* 0x000e640008000a00 */
[----:B-1----:R1:W5:Y:S01]  /*0110*/  LDG.E R26, desc[UR4][R26.64] ;  /* 0x000000041a1a7981 */ /* 0x002362000c1e1900 */
[----:B------:R-:W-:Y:S01]  /*0120*/  HFMA2 R45, -RZ, RZ, 0, 5.9604644775390625e-08 ;  /* 0x00000001ff2d7431 */ /* 0x000fe200000001ff */
[----:B------:R-:W-:Y:S05]  /*0130*/  BRA `(.L_x_0) ;  /* 0x00000000000c7947 */ /* 0x000fea0003800000 */
.L_x_1:
[----:B------:R-:W1:Y:S01]  /*0140*/  LDCU UR4, c[0x0][0x880] ;  /* 0x00011000ff0477ac */ /* 0x000e620008000800 */
[----:B------:R-:W-:Y:S01]  /*0150*/  HFMA2 R45, -RZ, RZ, 0, 5.9604644775390625e-08 ;  /* 0x00000001ff2d7431 */ /* 0x000fe200000001ff */
[----:B-1----:R-:W-:-:S07]  /*0160*/  MOV R26, UR4 ;  /* 0x00000004001a7c02 */ /* 0x002fce0008000f00 */
.L_x_0:
[----:B------:R-:W2:Y:S02]  /*0170*/  LDCU.64 UR4, c[0x0][0x8b0] ;  /* 0x00011600ff0477ac */ /* 0x000ea40008000a00 */
[----:B--2---:R-:W-:-:S04]  /*0180*/  UISETP.NE.U32.AND UP0, UPT, UR4, URZ, UPT ;  /* 0x000000ff0400728c */ /* 0x004fc8000bf05070 */
[----:B------:R-:W-:-:S09]  /*0190*/  UISETP.NE.AND.EX UP0, UPT, UR5, URZ, UPT, UP0 ;  /* 0x000000ff0500728c */ /* 0x000fd2000bf05300 */
[----:B------:R-:W-:Y:S05]  /*01a0*/  BRA.U UP0, `(.L_x_2) ;  /* 0x0000000100287547 */ /* 0x000fea000b800000 */
[----:B------:R-:W2:Y:S02]  /*01b0*/  LDCU.64 UR4, c[0x0][0x8a8] ;  /* 0x00011500ff0477ac */ /* 0x000ea40008000a00 */
[----:B--2---:R-:W-:-:S04]  /*01c0*/  UISETP.NE.U32.AND UP0, UPT, UR4, URZ, UPT ;  /* 0x000000ff0400728c */ /* 0x004fc8000bf05070 */
[----:B------:R-:W-:-:S09]  /*01d0*/  UISETP.NE.AND.EX UP0, UPT, UR5, URZ, UPT, UP0 ;  /* 0x000000ff0500728c */ /* 0x000fd2000bf05300 */
[----:B------:R-:W-:Y:S05]  /*01e0*/  BRA.U !UP0, `(.L_x_3) ;  /* 0x0000000108107547 */ /* 0x000fea000b800000 */
[----:B------:R-:W2:Y:S01]  /*01f0*/  LDC.64 R24, c[0x0][0x8a8] ;  /* 0x00022a00ff187b82 */ /* 0x000ea20000000a00 */
[----:B------:R-:W2:Y:S02]  /*0200*/  LDCU.64 UR4, c[0x0][0x358] ;  /* 0x00006b00ff0477ac */ /* 0x000ea40008000a00 */
[----:B--2---:R2:W5:Y:S01]  /*0210*/  LDG.E R24, desc[UR4][R24.64] ;  /* 0x0000000418187981 */ /* 0x004562000c1e1900 */
[----:B------:R-:W-:Y:S05]  /*0220*/  BRA `(.L_x_2) ;  /* 0x0000000000087947 */ /* 0x000fea0003800000 */
.L_x_3:
[----:B------:R-:W2:Y:S02]  /*0230*/  LDCU UR4, c[0x0][0x8a0] ;  /* 0x00011400ff0477ac */ /* 0x000ea40008000800 */
[----:B--2---:R-:W-:Y:S02]  /*0240*/  MOV R24, UR4 ;  /* 0x0000000400187c02 */ /* 0x004fe40008000f00 */
.L_x_2:
[----:B------:R-:W-:Y:S01]  /*0250*/  IMAD.U32 R0, RZ, RZ, UR22 ;  /* 0x00000016ff007e24 */ /* 0x000fe2000f8e00ff */
[----:B------:R-:W-:Y:S04]  /*0260*/  BSSY.RECONVERGENT B0, `(.L_x_4) ;  /* 0x000000c000007945 */ /* 0x000fe80003800200 */
[C---:B------:R-:W-:Y:S02]  /*0270*/  ISETP.NE.OR P1, PT, R0.reuse, 0x1, !P3 ;  /* 0x000000010000780c */ /* 0x040fe40005f25670 */
[----:B------:R-:W-:-:S11]  /*0280*/  ISETP.NE.OR P0, PT, R0, 0x3, !P3 ;  /* 0x000000030000780c */ /* 0x000fd60005f05670 */
[----:B------:R-:W-:Y:S05]  /*0290*/  @P1 BRA `(.L_x_5) ;  /* 0x0000000000201947 */ /* 0x000fea0003800000 */
[----:B------:R-:W3:Y:S02]  /*02a0*/  LDCU.64 UR4, c[0x0][0x348] ;  /* 0x00006900ff0477ac */ /* 0x000ee40008000a00 */
[----:B---3--:R-:W-:Y:S02]  /*02b0*/  UIADD3 UR6, UP1, UPT, UR4, 0x80, URZ ;  /* 0x0000008004067890 */ /* 0x008fe4000ff3e0ff */
[----:B------:R-:W-:Y:S02]  /*02c0*/  UIADD3 UR4, UP0, UPT, UR4, 0x180, URZ ;  /* 0x0000018004047890 */ /* 0x000fe4000ff1e0ff */
[----:B------:R-:W-:Y:S02]  /*02d0*/  UIADD3.X UR7, UPT, UPT, URZ, UR5, URZ, UP1, !UPT ;  /* 0x00000005ff077290 */ /* 0x000fe40008ffe4ff */
[----:B------:R-:W-:-:S07]  /*02e0*/  UIADD3.X UR5, UPT, UPT, URZ, UR5, URZ, UP0, !UPT ;  /* 0x00000005ff057290 */ /* 0x000fce00087fe4ff */
[----:B------:R3:W-:Y:S02]  /*02f0*/  UTMACCTL.PF [UR6] ;  /* 0x00000000060079b9 */ /* 0x0007e40008040000 */
[----:B------:R3:W-:Y:S02]  /*0300*/  UTMACCTL.PF [UR4] ;  /* 0x00000000040079b9 */ /* 0x0007e40008040000 */
[----:B---3--:R-:W-:Y:S01]  /*0310*/  NOP ;  /* 0x0000000000007918 */ /* 0x008fe20000000000 */
.L_x_5:
[----:B------:R-:W-:Y:S05]  /*0320*/  BSYNC.RECONVERGENT B0 ;  /* 0x0000000000007941 */ /* 0x000fea0003800200 */
.L_x_4:
[----:B------:R-:W-:Y:S04]  /*0330*/  BSSY.RECONVERGENT B0, `(.L_x_6) ;  /* 0x000000a000007945 */ /* 0x000fe80003800200 */
        /* <DEDUP_REMOVED lines=9> */
.L_x_7:
[----:B------:R-:W-:Y:S05]  /*03d0*/  BSYNC.RECONVERGENT B0 ;  /* 0x0000000000007941 */ /* 0x000fea0003800200 */
.L_x_6:
[----:B------:R-:W3:Y:S01]  /*03e0*/  LDCU.64 UR4, c[0x0][0x888] ;  /* 0x00011100ff0477ac */ /* 0x000ee20008000a00 */
[----:B------:R-:W-:Y:S02]  /*03f0*/  UISETP.EQ.U32.AND UP1, UPT, UR8, URZ, UPT ;  /* 0x000000ff0800728c */ /* 0x000fe4000bf22070 */
[----:B------:R-:W-:Y:S02]  /*0400*/  UPLOP3.LUT UP3, UPT, UPT, UPT, UPT, 0x80, 0x8 ;  /* 0x000000000008789c */ /* 0x000fe40003f6f070 */
[----:B---3--:R-:W-:-:S04]  /*0410*/  UISETP.NE.U32.AND UP0, UPT, UR4, URZ, UPT ;  /* 0x000000ff0400728c */ /* 0x008fc8000bf05070 */
[----:B------:R-:W-:-:S04]  /*0420*/  UISETP.NE.AND.EX UP0, UPT, UR5, URZ, UPT, UP0 ;  /* 0x000000ff0500728c */ /* 0x000fc8000bf05300 */
[----:B------:R-:W-:-:S04]  /*0430*/  UISETP.EQ.OR.EX UP2, UPT, UR9, URZ, !UP0, UP1 ;  /* 0x000000ff0900728c */ /* 0x000fc8000c742710 */
[----:B------:R-:W-:-:S06]  /*0440*/  UP2UR UR4, UPR, URZ, 0x4 ;  /* 0x00000004ff047883 */ /* 0x000fcc0008000000 */
[----:B------:R-:W-:Y:S01]  /*0450*/  MOV R49, UR4 ;  /* 0x0000000400317c02 */ /* 0x000fe20008000f00 */
[----:B------:R-:W-:Y:S06]  /*0460*/  BRA.U !UP2, `(.L_x_8) ;  /* 0x000000010a207547 */ /* 0x000fec000b800000 */
[----:B------:R-:W-:Y:S01]  /*0470*/  UISETP.NE.U32.AND UP1, UPT, UR8, URZ, UPT ;  /* 0x000000ff0800728c */ /* 0x000fe2000bf25070 */
[----:B-----5:R-:W-:Y:S01]  /*0480*/  FSETP.NEU.AND P0, PT, R26, RZ, PT ;  /* 0x000000ff1a00720b */ /* 0x020fe20003f0d000 */
[----:B------:R-:W-:Y:S02]  /*0490*/  USEL UR4, URZ, 0xffffffff, UP0 ;  /* 0xffffffffff047887 */ /* 0x000fe40008000000 */
[----:B------:R-:W-:-:S10]  /*04a0*/  UISETP.NE.AND.EX UP1, UPT, UR9, URZ, UPT, UP1 ;  /* 0x000000ff0900728c */ /* 0x000fd4000bf25310 */
[----:B------:R-:W-:Y:S01]  /*04b0*/  VOTEU.ANY UP0, P0 ;  /* 0x0000000000ff7886 */ /* 0x000fe20000000100 */
[----:B------:R-:W-:-:S04]  /*04c0*/  @!UP1 USEL UR4, URZ, 0xffffffff, UP0 ;  /* 0xffffffffff049887 */ /* 0x000fc80008000000 */
[----:B------:R-:W-:-:S04]  /*04d0*/  ULOP3.LUT UR4, UR4, 0x1, URZ, 0xc0, !UPT ;  /* 0x0000000104047892 */ /* 0x000fc8000f8ec0ff */
[----:B------:R-:W-:-:S11]  /*04e0*/  UISETP.NE.U32.AND UP3, UPT, UR4, 0x1, UPT ;  /* 0x000000010400788c */ /* 0x000fd6000bf65070 */
.L_x_8:
[----:B------:R-:W3:Y:S01]  /*04f0*/  SHFL.IDX PT, R2, R46, RZ, 0x1f ;  /* 0x00001fff2e027589 */ /* 0x000ee200000e0000 */
[----:B------:R-:W-:-:S04]  /*0500*/  UISETP.NE.AND UP0, UPT, UR22, 0x2, UPT ;  /* 0x000000021600788c */ /* 0x000fc8000bf05270 */
[----:B------:R-:W-:Y:S01]  /*0510*/  USEL UR33, URZ, 0x1, UP0 ;  /* 0x00000001ff217887 */ /* 0x000fe20008000000 */
[----:B---3--:R-:W-:-:S13]  /*0520*/  ISETP.NE.AND P0, PT, R2, RZ, PT ;  /* 0x000000ff0200720c */ /* 0x008fda0003f05270 */
[----:B------:R-:W-:Y:S05]  /*0530*/  @P0 BRA `(.L_x_9) ;  /* 0x0000000400140947 */ /* 0x000fea0003800000 */
[----:B------:R-:W-:Y:S01]  /*0540*/  ELECT P0, URZ, PT ;  /* 0x0000000000ff782f */ /* 0x000fe20003800000 */
[----:B------:R-:W-:-:S12]  /*0550*/  BSSY.RECONVERGENT B0, `(.L_x_9) ;  /* 0x0000043000007945 */ /* 0x000fd80003800200 */
[----:B------:R-:W-:Y:S05]  /*0560*/  @!P0 BRA `(.L_x_10) ;  /* 0x0000000400048947 */ /* 0x000fea0003800000 */
[----:B------:R-:W3:Y:S01]  /*0570*/  S2UR UR4, SR_CgaCtaId ;  /* 0x00000000000479c3 */ /* 0x000ee20000008800 */
[----:B------:R-:W-:Y:S01]  /*0580*/  UMOV UR5, 0x400 ;  /* 0x0000040000057882 */ /* 0x000fe20000000000 */
[----:B------:R-:W-:Y:S01]  /*0590*/  UMOV UR8, 0x1 ;  /* 0x0000000100087882 */ /* 0x000fe20000000000 */
[----:B------:R-:W-:Y:S01]  /*05a0*/  UMOV UR6, 0x3 ;  /* 0x0000000300067882 */ /* 0x000fe20000000000 */
[----:B------:R-:W-:-:S04]  /*05b0*/  UIADD3 UR8, UPT, UPT, -UR8, 0x100000, URZ ;  /* 0x0010000008087890 */ /* 0x000fc8000fffe1ff */
[----:B------:R-:W-:Y:S02]  /*05c0*/  USHF.L.U32 UR9, UR8, 0xb, URZ ;  /* 0x0000000b08097899 */ /* 0x000fe400080006ff */
[----:B------:R-:W-:Y:S02]  /*05d0*/  USHF.L.U32 UR8, UR8, 0x1, URZ ;  /* 0x0000000108087899 */ /* 0x000fe400080006ff */
[----:B------:R-:W-:-:S04]  /*05e0*/  UIADD3 UR6, UPT, UPT, -UR6, 0x100000, URZ ;  /* 0x0010000006067890 */ /* 0x000fc8000fffe1ff */
[----:B------:R-:W-:Y:S02]  /*05f0*/  USHF.L.U32 UR7, UR6, 0xb, URZ ;  /* 0x0000000b06077899 */ /* 0x000fe400080006ff */
[----:B------:R-:W-:Y:S02]  /*0600*/  USHF.L.U32 UR6, UR6, 0x1, URZ ;  /* 0x0000000106067899 */ /* 0x000fe400080006ff */
[----:B---3--:R-:W-:Y:S01]  /*0610*/  ULEA UR4, UR4, UR5, 0x18 ;  /* 0x0000000504047291 */ /* 0x008fe2000f8ec0ff */
[----:B------:R-:W3:Y:S11]  /*0620*/  FENCE.VIEW.ASYNC.S ;  /* 0x00000000000073c6 */ /* 0x000ef60000000000 */
[----:B---3--:R3:W4:Y:S01]  /*0630*/  SYNCS.EXCH.64 URZ, [UR4], UR8 ;  /* 0x0000000804ff75b2 */ /* 0x0087220008000100 */
[----:B------:R3:W1:Y:S01]  /*0640*/  SYNCS.EXCH.64 URZ, [UR4+0xd0], UR6 ;  /* 0x0000d00604ff75b2 */ /* 0x0006620008000100 */
        /* <DEDUP_REMOVED lines=49> */
[----:B------:R3:W1:Y:S02]  /*0960*/  SYNCS.EXCH.64 URZ, [UR4+0x198], UR6 ;  /* 0x0001980604ff75b2 */ /* 0x0006640008000100 */
[----:B---34-:R-:W-:Y:S01]  /*0970*/  NOP ;  /* 0x0000000000007918 */ /* 0x018fe20000000000 */
.L_x_10:
[----:B------:R-:W-:Y:S05]  /*0980*/  BSYNC.RECONVERGENT B0 ;  /* 0x0000000000007941 */ /* 0x000fea0003800200 */
.L_x_9:
[----:B------:R-:W3:Y:S01]  /*0990*/  SHFL.IDX PT, R2, R46, RZ, 0x1f ;  /* 0x00001fff2e027589 */ /* 0x000ee200000e0000 */
[----:B------:R-:W-:Y:S01]  /*09a0*/  NOP ;  /* 0x0000000000007918 */ /* 0x000fe20000000000 */
[----:B---3--:R-:W-:-:S13]  /*09b0*/  ISETP.NE.AND P0, PT, R2, 0x1, PT ;  /* 0x000000010200780c */ /* 0x008fda0003f05270 */
[----:B------:R-:W-:Y:S05]  /*09c0*/  @P0 BRA `(.L_x_11) ;  /* 0x0000000000500947 */ /* 0x000fea0003800000 */
        /* <DEDUP_REMOVED lines=9> */
[----:B------:R-:W-:Y:S01]  /*0a60*/  USHF.L.U32 UR6, UR6, 0x1, URZ ;  /* 0x0000000106067899 */ /* 0x000fe200080006ff */
[----:B------:R-:W-:Y:S01]  /*0a70*/  ELECT P0, URZ, PT ;  /* 0x0000000000ff782f */ /* 0x000fe20003800000 */
[----:B---3--:R-:W-:Y:S01]  /*0a80*/  ULEA UR4, UR4, UR5, 0x18 ;  /* 0x0000000504047291 */ /* 0x008fe2000f8ec0ff */
[----:B------:R-:W3:Y:S11]  /*0a90*/  FENCE.VIEW.ASYNC.S ;  /* 0x00000000000073c6 */ /* 0x000ef60000000000 */
[----:B---3--:R3:W4:Y:S01]  /*0aa0*/  SYNCS.EXCH.64 URZ, [UR4+0x1a0], UR8 ;  /* 0x0001a00804ff75b2 */ /* 0x0087220008000100 */
[----:B------:R3:W1:Y:S01]  /*0ab0*/  SYNCS.EXCH.64 URZ, [UR4+0x1b8], UR6 ;  /* 0x0001b80604ff75b2 */ /* 0x0006620008000100 */
[----:B------:R3:W1:Y:S01]  /*0ac0*/  SYNCS.EXCH.64 URZ, [UR4+0x1a8], UR8 ;  /* 0x0001a80804ff75b2 */ /* 0x0006620008000100 */
[----:B------:R3:W1:Y:S01]  /*0ad0*/  SYNCS.EXCH.64 URZ, [UR4+0x1c0], UR6 ;  /* 0x0001c00604ff75b2 */ /* 0x0006620008000100 */
[----:B------:R3:W1:Y:S01]  /*0ae0*/  SYNCS.EXCH.64 URZ, [UR4+0x1b0], UR8 ;  /* 0x0001b00804ff75b2 */ /* 0x0006620008000100 */
[----:B------:R3:W1:Y:S01]  /*0af0*/  SYNCS.EXCH.64 URZ, [UR4+0x1c8], UR6 ;  /* 0x0001c80604ff75b2 */ /* 0x0006620008000100 */
[----:B------:R-:W-:Y:S01]  /*0b00*/  NOP ;  /* 0x0000000000007918 */ /* 0x000fe20000000000 */
.L_x_11:
[----:B------:R-:W2:Y:S01]  /*0b10*/  SHFL.IDX PT, R2, R46, RZ, 0x1f ;  /* 0x00001fff2e027589 */ /* 0x000ea200000e0000 */
[----:B------:R-:W-:Y:S01]  /*0b20*/  NOP ;  /* 0x0000000000007918 */ /* 0x000fe20000000000 */
[----:B--2---:R-:W-:-:S13]  /*0b30*/  ISETP.NE.AND P0, PT, R2, 0x3, PT ;  /* 0x000000030200780c */ /* 0x004fda0003f05270 */
[----:B------:R-:W-:Y:S05]  /*0b40*/  @P0 BRA `(.L_x_12) ;  /* 0x0000000000300947 */ /* 0x000fea0003800000 */
[----:B---3--:R-:W2:Y:S01]  /*0b50*/  S2UR UR6, SR_CgaCtaId ;  /* 0x00000000000679c3 */ /* 0x008ea20000008800 */
[----:B------:R-:W-:Y:S01]  /*0b60*/  UMOV UR4, 0x400 ;  /* 0x0000040000047882 */ /* 0x000fe20000000000 */
[----:B------:R-:W-:Y:S01]  /*0b70*/  UMOV UR5, 0x20 ;  /* 0x0000002000057882 */ /* 0x000fe20000000000 */
[----:B------:R-:W-:Y:S01]  /*0b80*/  ELECT P0, URZ, PT ;  /* 0x0000000000ff782f */ /* 0x000fe20003800000 */
[----:B--2---:R-:W-:Y:S02]  /*0b90*/  ULEA UR6, UR6, UR4, 0x18 ;  /* 0x0000000406067291 */ /* 0x004fe4000f8ec0ff */
[----:B------:R-:W-:-:S04]  /*0ba0*/  UIADD3 UR4, UPT, UPT, -UR5, 0x100000, URZ ;  /* 0x0010000005047890 */ /* 0x000fc8000fffe1ff */
[----:B------:R-:W-:Y:S02]  /*0bb0*/  USHF.L.U32 UR5, UR4, 0xb, URZ ;  /* 0x0000000b04057899 */ /* 0x000fe400080006ff */
[----:B------:R-:W-:Y:S01]  /*0bc0*/  USHF.L.U32 UR4, UR4, 0x1, URZ ;  /* 0x0000000104047899 */ /* 0x000fe200080006ff */
[----:B------:R-:W2:Y:S11]  /*0bd0*/  FENCE.VIEW.ASYNC.S ;  /* 0x00000000000073c6 */ /* 0x000eb60000000000 */
[----:B--2---:R2:W3:Y:S01]  /*0be0*/  SYNCS.EXCH.64 URZ, [UR6+0x1d0], UR4 ;  /* 0x0001d00406ff75b2 */ /* 0x0044e20008000100 */
[----:B------:R2:W1:Y:S01]  /*0bf0*/  SYNCS.EXCH.64 URZ, [UR6+0x1d8], UR4 ;  /* 0x0001d80406ff75b2 */ /* 0x0004620008000100 */
[----:B------:R-:W-:Y:S01]  /*0c00*/  NOP ;  /* 0x0000000000007918 */ /* 0x000fe20000000000 */
.L_x_12:
[----:B------:R-:W4:Y:S01]  /*0c10*/  SHFL.IDX PT, R2, R46, RZ, 0x1f ;  /* 0x00001fff2e027589 */ /* 0x000f2200000e0000 */
[----:B------:R-:W-:Y:S01]  /*0c20*/  NOP ;  /* 0x0000000000007918 */ /* 0x000fe20000000000 */
[----:B----4-:R-:W-:-:S13]  /*0c30*/  ISETP.NE.AND P0, PT, R2, 0x4, PT ;  /* 0x000000040200780c */ /* 0x010fda0003f05270 */
[----:B------:R-:W-:Y:S05]  /*0c40*/  @P0 BRA `(.L_x_13) ;  /* 0x00000000004c0947 */ /* 0x000fea0003800000 */
[----:B--23--:R-:W2:Y:S01]  /*0c50*/  S2UR UR6, SR_CgaCtaId ;  /* 0x00000000000679c3 */ /* 0x00cea20000008800 */
[----:B------:R-:W-:Y:S01]  /*0c60*/  UMOV UR4, 0x3a0 ;  /* 0x000003a000047882 */ /* 0x000fe20000000000 */
[----:B------:R-:W-:Y:S01]  /*0c70*/  UMOV UR5, 0x400 ;  /* 0x0000040000057882 */ /* 0x000fe20000000000 */
[----:B------:R-:W-:Y:S01]  /*0c80*/  USEL UR4, UR4, 0x320, UP3 ;  /* 0x0000032004047887 */ /* 0x000fe20009800000 */
[----:B------:R-:W-:Y:S01]  /*0c90*/  UMOV UR8, 0x1 ;  /* 0x0000000100087882 */ /* 0x000fe20000000000 */
[----:B------:R-:W-:Y:S01]  /*0ca0*/  ELECT P0, URZ, PT ;  /* 0x0000000000ff782f */ /* 0x000fe20003800000 */
[----:B------:R-:W-:-:S04]  /*0cb0*/  UIADD3 UR8, UPT, UPT, -UR8, 0x100000, URZ ;  /* 0x0010000008087890 */ /* 0x000fc8000fffe1ff */
[----:B------:R-:W-:Y:S02]  /*0cc0*/  USHF.L.U32 UR9, UR8, 0xb, URZ ;  /* 0x0000000b08097899 */ /* 0x000fe400080006ff */
[----:B------:R-:W-:Y:S02]  /*0cd0*/  USHF.L.U32 UR8, UR8, 0x1, URZ ;  /* 0x0000000108087899 */ /* 0x000fe400080006ff */
[----:B--2---:R-:W-:Y:S02]  /*0ce0*/  ULEA UR6, UR6, UR5, 0x18 ;  /* 0x0000000506067291 */ /* 0x004fe4000f8ec0ff */
[----:B------:R-:W-:-:S04]  /*0cf0*/  UIADD3 UR4, UPT, UPT, -UR4, 0x100000, URZ ;  /* 0x0010000004047890 */ /* 0x000fc8000fffe1ff */
[----:B------:R-:W-:Y:S02]  /*0d00*/  USHF.L.U32 UR5, UR4, 0xb, URZ ;  /* 0x0000000b04057899 */ /* 0x000fe400080006ff */
[----:B------:R-:W-:Y:S01]  /*0d10*/  USHF.L.U32 UR4, UR4, 0x1, URZ ;  /* 0x0000000104047899 */ /* 0x000fe200080006ff */
[----:B------:R-:W2:Y:S03]  /*0d20*/  FENCE.VIEW.ASYNC.S ;  /* 0x00000000000073c6 */ /* 0x000ea60000000000 */
[----:B--2---:R4:W2:Y:S08]  /*0d30*/  SYNCS.EXCH.64 URZ, [UR6+0x1e0], UR8 ;  /* 0x0001e00806ff75b2 */ /* 0x0048b00008000100 */
[----:B------:R4:W3:Y:S01]  /*0d40*/  SYNCS.EXCH.64 URZ, [UR6+0x1f0], UR4 ;  /* 0x0001f00406ff75b2 */ /* 0x0008e20008000100 */
[----:B------:R4:W1:Y:S01]  /*0d50*/  SYNCS.EXCH.64 URZ, [UR6+0x1e8], UR8 ;  /* 0x0001e80806ff75b2 */ /* 0x0008620008000100 */
[----:B------:R4:W1:Y:S02]  /*0d60*/  SYNCS.EXCH.64 URZ, [UR6+0x1f8], UR4 ;  /* 0x0001f80406ff75b2 */ /* 0x0008640008000100 */
[----:B----4-:R-:W-:Y:S01]  /*0d70*/  NOP ;  /* 0x0000000000007918 */ /* 0x010fe20000000000 */
.L_x_13:
[----:B------:R-:W4:Y:S01]  /*0d80*/  SHFL.IDX PT, R2, R46, RZ, 0x1f ;  /* 0x00001fff2e027589 */ /* 0x000f2200000e0000 */
[----:B------:R-:W-:Y:S01]  /*0d90*/  NOP ;  /* 0x0000000000007918 */ /* 0x000fe20000000000 */
[----:B----4-:R-:W-:-:S13]  /*0da0*/  ISETP.NE.AND P0, PT, R2, 0x5, PT ;  /* 0x000000050200780c */ /* 0x010fda0003f05270 */
[----:B------:R-:W-:Y:S05]  /*0db0*/  @P0 BRA `(.L_x_14) ;  /* 0x0000000000580947 */ /* 0x000fea0003800000 */
[----:B--23--:R-:W2:Y:S01]  /*0dc0*/  S2UR UR4, SR_CgaCtaId ;  /* 0x00000000000479c3 */ /* 0x00cea20000008800 */
        /* <DEDUP_REMOVED lines=10> */
[----:B--2---:R-:W-:Y:S01]  /*0e70*/  ULEA UR4, UR4, UR5, 0x18 ;  /* 0x0000000504047291 */ /* 0x004fe2000f8ec0ff */
[----:B------:R-:W2:Y:S11]  /*0e80*/  FENCE.VIEW.ASYNC.S ;  /* 0x00000000000073c6 */ /* 0x000eb60000000000 */
[----:B--2---:R4:W2:Y:S01]  /*0e90*/  SYNCS.EXCH.64 URZ, [UR4+0x200], UR8 ;  /* 0x0002000804ff75b2 */ /* 0x0048a20008000100 */
[----:B------:R4:W3:Y:S01]  /*0ea0*/  SYNCS.EXCH.64 URZ, [UR4+0x220], UR6 ;  /* 0x0002200604ff75b2 */ /* 0x0008e20008000100 */
[----:B------:R4:W1:Y:S01]  /*0eb0*/  SYNCS.EXCH.64 URZ, [UR4+0x208], UR8 ;  /* 0x0002080804ff75b2 */ /* 0x0008620008000100 */
[----:B------:R4:W1:Y:S01]  /*0ec0*/  SYNCS.EXCH.64 URZ, [UR4+0x228], UR6 ;  /* 0x0002280604ff75b2 */ /* 0x0008620008000100 */
[----:B------:R4:W1:Y:S01]  /*0ed0*/  SYNCS.EXCH.64 URZ, [UR4+0x210], UR8 ;  /* 0x0002100804ff75b2 */ /* 0x0008620008000100 */
[----:B------:R4:W1:Y:S01]  /*0ee0*/  SYNCS.EXCH.64 URZ, [UR4+0x230], UR6 ;  /* 0x0002300604ff75b2 */ /* 0x0008620008000100 */
[----:B------:R4:W1:Y:S01]  /*0ef0*/  SYNCS.EXCH.64 URZ, [UR4+0x218], UR8 ;  /* 0x0002180804ff75b2 */ /* 0x0008620008000100 */
[----:B------:R4:W1:Y:S02]  /*0f00*/  SYNCS.EXCH.64 URZ, [UR4+0x238], UR6 ;  /* 0x0002380604ff75b2 */ /* 0x0008640008000100 */
[----:B----4-:R-:W-:Y:S01]  /*0f10*/  NOP ;  /* 0x0000000000007918 */ /* 0x010fe20000000000 */
.L_x_14:
[----:B------:R-:W4:Y:S01]  /*0f20*/  SHFL.IDX PT, R2, R46, RZ, 0x1f ;  /* 0x00001fff2e027589 */ /* 0x000f2200000e0000 */
[----:B------:R-:W1:Y:S01]  /*0f30*/  S2UR UR54, SR_CgaCtaId ;  /* 0x00000000003679c3 */ /* 0x000e620000008800 */
[----:B------:R-:W-:Y:S01]  /*0f40*/  NOP ;  /* 0x0000000000007918 */ /* 0x000fe20000000000 */
[----:B----4-:R-:W-:-:S13]  /*0f50*/  ISETP.NE.AND P0, PT, R2, 0x3, PT ;  /* 0x000000030200780c */ /* 0x010fda0003f05270 */
[----:B-1----:R-:W-:Y:S05]  /*0f60*/  @P0 BRA `(.L_x_15) ;  /* 0x0000000000340947 */ /* 0x002fea0003800000 */
[----:B--23--:R-:W-:Y:S01]  /*0f70*/  UMOV UR4, 0x400 ;  /* 0x0000040000047882 */ /* 0x00cfe20000000000 */
[----:B------:R-:W-:Y:S01]  /*0f80*/  UMOV UR6, 0x20 ;  /* 0x0000002000067882 */ /* 0x000fe20000000000 */
[----:B------:R-:W-:Y:S02]  /*0f90*/  ULEA UR4, UR54, UR4, 0x18 ;  /* 0x0000000436047291 */ /* 0x000fe4000f8ec0ff */
[----:B------:R-:W-:-:S04]  /*0fa0*/  UIADD3 UR6, UPT, UPT, -UR6, 0x100000, URZ ;  /* 0x0010000006067890 */ /* 0x000fc8000fffe1ff */
[----:B------:R-:W-:Y:S02]  /*0fb0*/  USHF.L.U32 UR7, UR6, 0xb, URZ ;  /* 0x0000000b06077899 */ /* 0x000fe400080006ff */
[----:B------:R-:W-:Y:S01]  /*0fc0*/  USHF.L.U32 UR6, UR6, 0x1, URZ ;  /* 0x0000000106067899 */ /* 0x000fe200080006ff */
[----:B------:R-:W-:Y:S01]  /*0fd0*/  ELECT P0, URZ, PT ;  /* 0x0000000000ff782f */ /* 0x000fe20003800000 */
[----:B------:R-:W1:Y:S10]  /*0fe0*/  FENCE.VIEW.ASYNC.S ;  /* 0x00000000000073c6 */ /* 0x000e740000000000 */
[----:B-1----:R1:W4:Y:S01]  /*0ff0*/  SYNCS.EXCH.64 URZ, [UR4+0x240], UR6 ;  /* 0x0002400604ff75b2 */ /* 0x0023220008000100 */
[----:B------:R1:W2:Y:S01]  /*1000*/  SYNCS.EXCH.64 URZ, [UR4+0x250], UR6 ;  /* 0x0002500604ff75b2 */ /* 0x0002a20008000100 */
[----:B------:R1:W3:Y:S01]  /*1010*/  SYNCS.EXCH.64 URZ, [UR4+0x248], UR6 ;  /* 0x0002480604ff75b2 */ /* 0x0002e20008000100 */
[----:B------:R1:W1:Y:S01]  /*1020*/  SYNCS.EXCH.64 URZ, [UR4+0x258], UR6 ;  /* 0x0002580604ff75b2 */ /* 0x0002620008000100 */
[----:B------:R-:W-:Y:S01]  /*1030*/  NOP ;  /* 0x0000000000007918 */ /* 0x000fe20000000000 */
.L_x_15:
[----:B-123--:R-:W1:Y:S01]  /*1040*/  LDCU UR4, c[0x0][0x36c] ;  /* 0x00006d80ff0477ac */ /* 0x00ee620008000800 */
[----:B------:R-:W-:Y:S01]  /*1050*/  ISETP.NE.OR P3, PT, R0, 0x2, !P3 ;  /* 0x000000020000780c */ /* 0x000fe20005f65670 */
[----:B------:R-:W-:Y:S01]  /*1060*/  NOP ;  /* 0x0000000000007918 */ /* 0x000fe20000000000 */
[----:B------:R-:W-:Y:S01]  /*1070*/  LOP3.LUT R0, R55, 0x1f, RZ, 0xc0, !PT ;  /* 0x0000001f37007812 */ /* 0x000fe200078ec0ff */
[----:B------:R-:W-:Y:S02]  /*1080*/  UISETP.NE.AND UP4, UPT, UR22, URZ, UPT ;  /* 0x000000ff1600728c */ /* 0x000fe4000bf85270 */
[----:B-1----:R-:W-:-:S09]  /*1090*/  UISETP.EQ.U32.AND UP5, UPT, UR4, 0x1, UPT ;  /* 0x000000010400788c */ /* 0x002fd2000bfa2070 */
[----:B------:R-:W-:Y:S05]  /*10a0*/  BRA.U !UP5, `(.L_x_16) ;  /* 0x000000010d087547 */ /* 0x000fea000b800000 */
[----:B----4-:R-:W-:Y:S01]  /*10b0*/  UCGABAR_ARV ;  /* 0x00000000000079c7 */ /* 0x010fe20008000000 */
[----:B------:R-:W-:Y:S05]  /*10c0*/  BRA `(.L_x_17) ;  /* 0x0000000000047947 */ /* 0x000fea0003800000 */
.L_x_16:
[----:B----4-:R-:W-:Y:S01]  /*10d0*/  NOP ;  /* 0x0000000000007918 */ /* 0x010fe20000000000 */
.L_x_17:
[----:B------:R-:W1:Y:S01]  /*10e0*/  S2UR UR29, SR_CTAID.X ;  /* 0x00000000001d79c3 */ /* 0x000e620000002500 */
[----:B------:R-:W-:-:S05]  /*10f0*/  CS2R.32 R48, SR_CgaSize ;  /* 0x0000000000307805 */ /* 0x000fca0000008a00 */
[----:B------:R-:W-:-:S05]  /*1100*/  IMAD R48, R48, -0xa0, RZ ;  /* 0xffffff6030307824 */ /* 0x000fca00078e02ff */
[----:B------:R-:W-:-:S14]  /*1110*/  R2UR UR5, R48 ;  /* 0x00000000300572ca */ /* 0x000fdc00000e0000 */
[----:B------:R-:W2:Y:S01]  /*1120*/  LDCU UR5, c[0x0][UR5+0x2b0] ;  /* 0x00005600050577ac */ /* 0x000ea20008000800 */
[----:B------:R-:W-:-:S05]  /*1130*/  CS2R.32 R48, SR_CgaSize ;  /* 0x0000000000307805 */ /* 0x000fca0000008a00 */
[----:B------:R-:W-:-:S05]  /*1140*/  IMAD R48, R48, -0xa0, RZ ;  /* 0xffffff6030307824 */ /* 0x000fca00078e02ff */
[----:B------:R-:W-:-:S14]  /*1150*/  R2UR UR4, R48 ;  /* 0x00000000300472ca */ /* 0x000fdc00000e0000 */
[----:B------:R-:W3:Y:S01]  /*1160*/  LDCU UR4, c[0x0][UR4+0x2b4] ;  /* 0x00005680040477ac */ /* 0x000ee20008000800 */
[----:B------:R-:W4:Y:S01]  /*1170*/  S2UR UR32, SR_CTAID.Y ;  /* 0x00000000002079c3 */ /* 0x000f220000002600 */
[----:B------:R-:W-:-:S05]  /*1180*/  CS2R.32 R48, SR_CgaSize ;  /* 0x0000000000307805 */ /* 0x000fca0000008a00 */
[----:B------:R-:W-:-:S05]  /*1190*/  IMAD R48, R48, -0xa0, RZ ;  /* 0xffffff6030307824 */ /* 0x000fca00078e02ff */
[----:B------:R-:W-:-:S14]  /*11a0*/  R2UR UR7, R48 ;  /* 0x00000000300772ca */ /* 0x000fdc00000e0000 */
[----:B------:R-:W3:Y:S01]  /*11b0*/  LDCU UR7, c[0x0][UR7+0x2a0] ;  /* 0x00005400070777ac */ /* 0x000ee20008000800 */
[----:B------:R-:W-:-:S05]  /*11c0*/  CS2R.32 R48, SR_CgaSize ;  /* 0x0000000000307805 */ /* 0x000fca0000008a00 */
[----:B------:R-:W-:-:S05]  /*11d0*/  IMAD R48, R48, -0xa0, RZ ;  /* 0xffffff6030307824 */ /* 0x000fca00078e02ff */
[----:B------:R-:W-:-:S14]  /*11e0*/  R2UR UR8, R48 ;  /* 0x00000000300872ca */ /* 0x000fdc00000e0000 */
[----:B------:R-:W3:Y:S01]  /*11f0*/  LDCU UR8, c[0x0][UR8+0x2a4] ;  /* 0x00005480080877ac */ /* 0x000ee20008000800 */
[----:B------:R-:W-:Y:S02]  /*1200*/  ULOP3.LUT UR46, UR54, 0x1, URZ, 0xc0, !UPT ;  /* 0x00000001362e7892 */ /* 0x000fe4000f8ec0ff */
[----:B------:R-:W-:Y:S02]  /*1210*/  USHF.R.U32.HI UR26, URZ, 0x1, UR54 ;  /* 0x00000001ff1a7899 */ /* 0x000fe40008011636 */
[----:B------:R-:W-:Y:S02]  /*1220*/  UISETP.GT.U32.AND UP1, UPT, UR46, 0xffff, UPT ;  /* 0x0000ffff2e00788c */ /* 0x000fe4000bf24070 */
[----:B------:R-:W-:Y:S01]  /*1230*/  USHF.L.U32 UR28, UR54, 0x9, URZ ;  /* 0x00000009361c7899 */ /* 0x000fe200080006ff */
[----:B-1----:R-:W-:Y:S01]  /*1240*/  I2FP.F32.U32 R3, UR29 ;  /* 0x0000001d00037c45 */ /* 0x002fe20008201000 */
[----:B------:R-:W1:Y:S04]  /*1250*/  LDCU UR23, c[0x0][0xb24] ;  /* 0x00016480ff1777ac */ /* 0x000e680008000800 */
[----:B--2---:R-:W-:Y:S01]  /*1260*/  FMUL R3, R3, UR5 ;  /* 0x0000000503037c20 */ /* 0x004fe20008400000 */
[----:B------:R-:W2:Y:S01]  /*1270*/  LDCU UR40, c[0x0][0xb24] ;  /* 0x00016480ff2877ac */ /* 0x000ea20008000800 */
[----:B----4-:R-:W-:Y:S01]  /*1280*/  I2FP.F32.U32 R2, UR32 ;  /* 0x0000002000027c45 */ /* 0x010fe20008201000 */
[----:B------:R-:W4:Y:S03]  /*1290*/  LDCU UR31, c[0x0][0xb30] ;  /* 0x00016600ff1f77ac */ /* 0x000f260008000800 */
[----:B------:R-:W1:Y:S01]  /*12a0*/  F2I.U32.TRUNC.NTZ R3, R3 ;  /* 0x0000000300037305 */ /* 0x000e62000020f000 */
[----:B---3--:R-:W-:Y:S01]  /*12b0*/  FMUL R2, R2, UR4 ;  /* 0x0000000402027c20 */ /* 0x008fe20008400000 */
[----:B------:R-:W-:-:S02]  /*12c0*/  ULOP3.LUT UR4, UR54, 0x2, URZ, 0xc0, !UPT ;  /* 0x0000000236047892 */ /* 0x000fc4000f8ec0ff */
[----:B------:R-:W-:Y:S02]  /*12d0*/  USHF.L.U32 UR27, UR54, 0xa, URZ ;  /* 0x0000000a361b7899 */ /* 0x000fe400080006ff */
[----:B------:R-:W-:Y:S02]  /*12e0*/  UISETP.GT.U32.AND UP0, UPT, UR4, 0xffff, UPT ;  /* 0x0000ffff0400788c */ /* 0x000fe4000bf04070 */
[----:B------:R-:W3:Y:S01]  /*12f0*/  F2I.U32.TRUNC.NTZ R2, R2 ;  /* 0x0000000200027305 */ /* 0x000ee2000020f000 */
[----:B------:R-:W-:Y:S01]  /*1300*/  UMOV UR35, 0x5 ;  /* 0x0000000500237882 */ /* 0x000fe20000000000 */
[----:B------:R-:W-:Y:S02]  /*1310*/  USEL UR24, UR46, 0xffff, !UP1 ;  /* 0x0000ffff2e187887 */ /* 0x000fe4000c800000 */
[----:B------:R-:W-:Y:S01]  /*1320*/  USEL UR25, UR4, 0xffff, !UP0 ;  /* 0x0000ffff04197887 */ /* 0x000fe2000c000000 */
[----:B-1----:R-:W-:Y:S02]  /*1330*/  R2UR UR5, R3 ;  /* 0x00000000030572ca */ /* 0x002fe400000e0000 */
[----:B---3--:R-:W-:-:S02]  /*1340*/  R2UR UR6, R2 ;  /* 0x00000000020672ca */ /* 0x008fc400000e0000 */
[----:B------:R-:W-:-:S09]  /*1350*/  PRMT R2, RZ, 0x7610, R2 ;  /* 0x00007610ff027816 */ /* 0x000fd20000000002 */
[----:B------:R-:W-:-:S04]  /*1360*/  UIADD3 UR5, UPT, UPT, -UR5, URZ, URZ ;  /* 0x000000ff05057290 */ /* 0x000fc8000fffe1ff */
[----:B------:R-:W-:Y:S02]  /*1370*/  UIMAD UR5, UR7, UR5, UR29 ;  /* 0x00000005070572a4 */ /* 0x000fe4000f8e021d */
[----:B------:R-:W-:-:S04]  /*1380*/  UIADD3 UR4, UPT, UPT, -UR6, URZ, URZ ;  /* 0x000000ff06047290 */ /* 0x000fc8000fffe1ff */
[----:B------:R-:W-:Y:S01]  /*1390*/  IMAD.U32 R48, RZ, RZ, UR5 ;  /* 0x00000005ff307e24 */ /* 0x000fe2000f8e00ff */
[----:B------:R-:W-:-:S06]  /*13a0*/  UIMAD UR4, UR8, UR4, UR32 ;  /* 0x00000004080472a4 */ /* 0x000fcc000f8e0220 */
[----:B------:R-:W-:Y:S01]  /*13b0*/  IMAD.U32 R47, RZ, RZ, UR4 ;  /* 0x00000004ff2f7e24 */ /* 0x000fe2000f8e00ff */
[----:B--2-4-:R-:W-:Y:S06]  /*13c0*/  BRA.U UP4, `(.L_x_18) ;  /* 0x0000000104447547 */ /* 0x014fec000b800000 */
[----:B------:R-:W-:Y:S02]  /*13d0*/  R2UR UR4, R47 ;  /* 0x000000002f0472ca */ /* 0x000fe400000e0000 */
[----:B------:R-:W-:-:S11]  /*13e0*/  R2UR UR6, R48 ;  /* 0x00000000300672ca */ /* 0x000fd600000e0000 */
[----:B------:R-:W-:Y:S02]  /*13f0*/  UISETP.NE.AND UP0, UPT, UR4, URZ, UPT ;  /* 0x000000ff0400728c */ /* 0x000fe4000bf05270 */
[----:B------:R-:W-:Y:S02]  /*1400*/  UISETP.NE.AND UP1, UPT, UR4, 0x1, UPT ;  /* 0x000000010400788c */ /* 0x000fe4000bf25270 */
[----:B------:R-:W-:Y:S02]  /*1410*/  UISETP.NE.AND UP2, UPT, UR6, URZ, UP0 ;  /* 0x000000ff0600728c */ /* 0x000fe40008745270 */
[----:B------:R-:W-:Y:S02]  /*1420*/  USEL UR4, URZ, 0x2, UP0 ;  /* 0x00000002ff047887 */ /* 0x000fe40008000000 */
[----:B------:R-:W-:Y:S02]  /*1430*/  USEL UR8, URZ, 0x1, UP2 ;  /* 0x00000001ff087887 */ /* 0x000fe40009000000 */
[----:B------:R-:W-:-:S02]  /*1440*/  UISETP.NE.AND UP2, UPT, UR6, URZ, UPT ;  /* 0x000000ff0600728c */ /* 0x000fc4000bf45270 */
[----:B------:R-:W-:Y:S02]  /*1450*/  USEL UR5, URZ, 0x4, UP1 ;  /* 0x00000004ff057887 */ /* 0x000fe40008800000 */
[----:B------:R-:W-:Y:S02]  /*1460*/  UISETP.NE.AND UP0, UPT, UR6, 0x1, UPT ;  /* 0x000000010600788c */ /* 0x000fe4000bf05270 */
[----:B------:R-:W-:Y:S02]  /*1470*/  USEL UR6, URZ, 0x8, UP1 ;  /* 0x00000008ff067887 */ /* 0x000fe40008800000 */
[----:B------:R-:W-:Y:S02]  /*1480*/  USEL UR7, UR5, 0x4, UP2 ;  /* 0x0000000405077887 */ /* 0x000fe40009000000 */
[----:B------:R-:W-:Y:S02]  /*1490*/  USEL UR4, UR4, 0x2, UP0 ;  /* 0x0000000204047887 */ /* 0x000fe40008000000 */
[----:B------:R-:W-:-:S02]  /*14a0*/  USEL UR5, UR6, 0x8, UP0 ;  /* 0x0000000806057887 */ /* 0x000fc40008000000 */
[----:B------:R-:W-:-:S04]  /*14b0*/  UIADD3 UR4, UPT, UPT, UR4, UR7, UR8 ;  /* 0x0000000704047290 */ /* 0x000fc8000fffe008 */
[----:B------:R-:W-:-:S06]  /*14c0*/  UIADD3 UR4, UPT, UPT, UR4, UR5, URZ ;  /* 0x0000000504047290 */ /* 0x000fcc000fffe0ff */
[----:B------:R-:W-:-:S07]  /*14d0*/  IMAD.U32 R2, RZ, RZ, UR4 ;  /* 0x00000004ff027e24 */ /* 0x000fce000f8e00ff */
.L_x_18:
[----:B------:R-:W1:Y:S01]  /*14e0*/  S2UR UR36, SR_CTAID.Z ;  /* 0x00000000002479c3 */ /* 0x000e620000002700 */
[----:B------:R-:W-:Y:S01]  /*14f0*/  UISETP.GE.AND UP0, UPT, UR23, 0x1, UPT ;  /* 0x000000011700788c */ /* 0x000fe2000bf06270 */
[----:B------:R-:W-:-:S08]  /*1500*/  UMOV UR34, 0x3 ;  /* 0x0000000300227882 */ /* 0x000fd00000000000 */
[----:B------:R-:W-:Y:S05]  /*1510*/  BRA.U !UP0, `(.L_x_19) ;  /* 0x0000000108d47547 */ /* 0x000fea000b800000 */
[----:B------:R-:W2:Y:S01]  /*1520*/  LDCU.128 UR12, c[0x0][0xb10] ;  /* 0x00016200ff0c77ac */ /* 0x000ea20008000c00 */
[----:B------:R-:W3:Y:S01]  /*1530*/  LDCU UR6, c[0x0][0x370] ;  /* 0x00006e00ff0677ac */ /* 0x000ee20008000800 */
[----:B------:R-:W4:Y:S01]  /*1540*/  LDCU UR5, c[0x0][0x374] ;  /* 0x00006e80ff0577ac */ /* 0x000f220008000800 */
[----:B------:R-:W1:Y:S01]  /*1550*/  LDCU UR30, c[0x0][0xb0c] ;  /* 0x00016180ff1e77ac */ /* 0x000e620008000800 */
[----:B------:R-:W1:Y:S01]  /*1560*/  LDCU UR4, c[0x0][0xb20] ;  /* 0x00016400ff0477ac */ /* 0x000e620008000800 */
[----:B------:R-:W1:Y:S01]  /*1570*/  LDCU.64 UR8, c[0x0][0xb28] ;  /* 0x00016500ff0877ac */ /* 0x000e620008000a00 */
[----:B--2---:R-:W-:Y:S02]  /*1580*/  UISETP.NE.AND UP0, UPT, UR14, 0x1, UPT ;  /* 0x000000010e00788c */ /* 0x004fe4000bf05270 */
[----:B----4-:R-:W-:Y:S02]  /*1590*/  UIMAD.WIDE.U32 UR10, UR5, UR15, URZ ;  /* 0x0000000f050a72a5 */ /* 0x010fe4000f8e00ff */
[----:B---3--:R-:W-:-:S02]  /*15a0*/  UIMAD.WIDE.U32 UR18, UR6, UR12, URZ ;  /* 0x0000000c061272a5 */ /* 0x008fc4000f8e00ff */
[----:B-1----:R-:W-:Y:S02]  /*15b0*/  UISETP.NE.AND UP1, UPT, UR30, 0x1, UPT ;  /* 0x000000011e00788c */ /* 0x002fe4000bf25270 */
[----:B------:R-:W-:Y:S01]  /*15c0*/  UISETP.NE.AND UP2, UPT, UR23, 0x1, UPT ;  /* 0x000000011700788c */ /* 0x000fe2000bf45270 */
[----:B------:R-:W-:Y:S02]  /*15d0*/  UMOV UR10, UR11 ;  /* 0x0000000b000a7c82 */ /* 0x000fe40008000000 */
[----:B------:R-:W-:Y:S01]  /*15e0*/  UMOV UR18, UR19 ;  /* 0x0000001300127c82 */ /* 0x000fe20008000000 */
[----:B------:R-:W-:Y:S02]  /*15f0*/  @UP0 USHF.R.U32.HI UR5, URZ, UR4, UR10 ;  /* 0x00000004ff050299 */ /* 0x000fe4000801160a */
[----:B------:R-:W-:Y:S02]  /*1600*/  UIMAD.WIDE.U32 UR20, UR32, UR15, URZ ;  /* 0x0000000f201472a5 */ /* 0x000fe4000f8e00ff */
[----:B------:R-:W-:-:S02]  /*1610*/  UIMAD.WIDE.U32 UR10, UR5, UR8, URZ ;  /* 0x00000008050a72a5 */ /* 0x000fc4000f8e00ff */
[----:B------:R-:W-:Y:S02]  /*1620*/  @UP1 USHF.R.U32.HI UR6, URZ, UR13, UR18 ;  /* 0x0000000dff061299 */ /* 0x000fe40008011612 */
[----:B------:R-:W-:Y:S02]  /*1630*/  UIMAD.WIDE.U32 UR16, UR29, UR12, URZ ;  /* 0x0000000c1d1072a5 */ /* 0x000fe4000f8e00ff */
[----:B------:R-:W-:Y:S01]  /*1640*/  UIMAD.WIDE.U32 UR18, UR6, UR8, URZ ;  /* 0x00000008061272a5 */ /* 0x000fe2000f8e00ff */
[----:B------:R-:W-:Y:S01]  /*1650*/  UMOV UR20, UR21 ;  /* 0x0000001500147c82 */ /* 0x000fe20008000000 */
[----:B------:R-:W-:Y:S01]  /*1660*/  UMOV UR10, UR11 ;  /* 0x0000000b000a7c82 */ /* 0x000fe20008000000 */
[----:B------:R-:W-:Y:S02]  /*1670*/  USHF.R.U32.HI UR20, URZ, UR4, UR20 ;  /* 0x00000004ff147299 */ /* 0x000fe40008011614 */
[----:B------:R-:W-:Y:S02]  /*1680*/  @UP2 USHF.R.U32.HI UR5, URZ, UR9, UR10 ;  /* 0x00000009ff052299 */ /* 0x000fe4000801160a */
[----:B------:R-:W-:Y:S01]  /*1690*/  UMOV UR7, UR19 ;  /* 0x0000001300077c82 */ /* 0x000fe20008000000 */
[----:B------:R-:W-:Y:S01]  /*16a0*/  UMOV UR16, UR17 ;  /* 0x0000001100107c82 */ /* 0x000fe20008000000 */
[----:B------:R-:W-:-:S02]  /*16b0*/  @UP2 USHF.R.U32.HI UR6, URZ, UR9, UR7 ;  /* 0x00000009ff062299 */ /* 0x000fc40008011607 */
[----:B------:R-:W-:Y:S02]  /*16c0*/  USHF.R.U32.HI UR13, URZ, UR13, UR16 ;  /* 0x0000000dff0d7299 */ /* 0x000fe40008011610 */
[----:B------:R-:W-:Y:S02]  /*16d0*/  USEL UR4, UR32, UR20, !UP0 ;  /* 0x0000001420047287 */ /* 0x000fe4000c000000 */
[----:B------:R-:W-:Y:S02]  /*16e0*/  UIMAD UR7, UR5, UR23, URZ ;  /* 0x00000017050772a4 */ /* 0x000fe4000f8e02ff */
[----:B------:R-:W-:Y:S02]  /*16f0*/  USEL UR5, UR29, UR13, !UP1 ;  /* 0x0000000d1d057287 */ /* 0x000fe4000c800000 */
[----:B------:R-:W-:Y:S02]  /*1700*/  UIMAD UR12, UR6, UR23, URZ ;  /* 0x00000017060c72a4 */ /* 0x000fe4000f8e02ff */
[----:B------:R-:W-:-:S02]  /*1710*/  UISETP.GE.AND UP0, UPT, UR4, UR7, UPT ;  /* 0x000000070400728c */ /* 0x000fc4000bf06270 */
[----:B------:R-:W-:Y:S02]  /*1720*/  UIMAD.WIDE.U32 UR10, UR4, UR8, URZ ;  /* 0x00000008040a72a5 */ /* 0x000fe4000f8e00ff */
[----:B------:R-:W-:Y:S02]  /*1730*/  UISETP.GE.OR UP0, UPT, UR5, UR12, UP0 ;  /* 0x0000000c0500728c */ /* 0x000fe40008706670 */
[----:B------:R-:W-:Y:S02]  /*1740*/  UIMAD.WIDE.U32 UR12, UR5, UR8, URZ ;  /* 0x00000008050c72a5 */ /* 0x000fe4000f8e00ff */
[----:B------:R-:W-:Y:S01]  /*1750*/  UIADD3 UR10, UPT, UPT, -UR4, URZ, URZ ;  /* 0x000000ff040a7290 */ /* 0x000fe2000fffe1ff */
[----:B------:R-:W-:Y:S01]  /*1760*/  UMOV UR8, UR11 ;  /* 0x0000000b00087c82 */ /* 0x000fe20008000000 */
[----:B------:R-:W-:Y:S02]  /*1770*/  UIADD3 UR11, UPT, UPT, -UR5, URZ, URZ ;  /* 0x000000ff050b7290 */ /* 0x000fe4000fffe1ff */
[----:B------:R-:W-:-:S03]  /*1780*/  USHF.R.U32.HI UR8, URZ, UR9, UR8 ;  /* 0x00000009ff087299 */ /* 0x000fc60008011608 */
[----:B------:R-:W-:Y:S01]  /*1790*/  @!UP0 UMOV UR7, UR13 ;  /* 0x0000000d00078c82 */ /* 0x000fe20008000000 */
[----:B------:R-:W-:Y:S02]  /*17a0*/  UIMAD UR32, UR14, UR10, UR32 ;  /* 0x0000000a0e2072a4 */ /* 0x000fe4000f8e0220 */
[----:B------:R-:W-:Y:S02]  /*17b0*/  USEL UR8, UR4, UR8, !UP2 ;  /* 0x0000000804087287 */ /* 0x000fe4000d000000 */
[----:B------:R-:W-:Y:S02]  /*17c0*/  @!UP0 USHF.R.U32.HI UR7, URZ, UR9, UR7 ;  /* 0x00000009ff078299 */ /* 0x000fe40008011607 */
[----:B------:R-:W-:Y:S02]  /*17d0*/  UIADD3 UR9, UPT, UPT, -UR8, URZ, URZ ;  /* 0x000000ff08097290 */ /* 0x000fe4000fffe1ff */
[----:B------:R-:W-:Y:S02]  /*17e0*/  @!UP0 USEL UR7, UR5, UR7, !UP2 ;  /* 0x0000000705078287 */ /* 0x000fe4000d000000 */
[----:B------:R-:W-:-:S02]  /*17f0*/  UIMAD UR9, UR23, UR9, UR4 ;  /* 0x00000009170972a4 */ /* 0x000fc4000f8e0204 */
[----:B------:R-:W-:Y:S02]  /*1800*/  @!UP0 UIADD3 UR8, UPT, UPT, UR8, -UR7, URZ ;  /* 0x8000000708088290 */ /* 0x000fe4000fffe0ff */
[----:B------:R-:W-:Y:S02]  /*1810*/  @!UP0 UIMAD UR6, UR9, UR6, UR7 ;  /* 0x00000006090682a4 */ /* 0x000fe4000f8e0207 */
[----:B------:R-:W-:Y:S02]  /*1820*/  @!UP0 UIMAD UR4, UR8, UR23, UR5 ;  /* 0x00000017080482a4 */ /* 0x000fe4000f8e0205 */
[----:B------:R-:W-:Y:S02]  /*1830*/  UIMAD UR29, UR30, UR11, UR29 ;  /* 0x0000000b1e1d72a4 */ /* 0x000fe4000f8e021d */
[----:B------:R-:W-:Y:S01]  /*1840*/  UIMAD UR32, UR4, UR14, UR32 ;  /* 0x0000000e042072a4 */ /* 0x000fe2000f8e0220 */
[----:B------:R-:W-:Y:S02]  /*1850*/  @!UP0 UMOV UR5, UR6 ;  /* 0x0000000600058c82 */ /* 0x000fe40008000000 */
[----:B------:R-:W-:-:S12]  /*1860*/  UIMAD UR29, UR5, UR30, UR29 ;  /* 0x0000001e051d72a4 */ /* 0x000fd8000f8e021d */
.L_x_19:
[----:B------:R-:W-:Y:S02]  /*1870*/  UISETP.NE.AND UP1, UPT, UR31, 0x1, UPT ;  /* 0x000000011f00788c */ /* 0x000fe4000bf25270 */
[----:B------:R-:W-:Y:S02]  /*1880*/  ULOP3.LUT UR24, UR24, 0xffff, URZ, 0xc0, !UPT ;  /* 0x0000ffff18187892 */ /* 0x000fe4000f8ec0ff */
[----:B------:R-:W-:Y:S02]  /*1890*/  ULOP3.LUT UR21, UR25, 0xffff, URZ, 0xc0, !UPT ;  /* 0x0000ffff19157892 */ /* 0x000fe4000f8ec0ff */
[----:B------:R-:W-:Y:S02]  /*18a0*/  UISETP.NE.AND UP0, UPT, UR22, 0x2, UPT ;  /* 0x000000021600788c */ /* 0x000fe4000bf05270 */
[----:B------:R-:W-:Y:S02]  /*18b0*/  ULOP3.LUT UR28, UR28, 0x400, URZ, 0xc0, !UPT ;  /* 0x000004001c1c7892 */ /* 0x000fe4000f8ec0ff */
[----:B------:R-:W-:-:S02]  /*18c0*/  ULOP3.LUT UR27, UR27, 0x400, URZ, 0xc0, !UPT ;  /* 0x000004001b1b7892 */ /* 0x000fc4000f8ec0ff */
[----:B------:R-:W-:Y:S02]  /*18d0*/  USHF.L.U32 UR24, UR35, UR24, URZ ;  /* 0x0000001823187299 */ /* 0x000fe400080006ff */
[----:B------:R-:W-:Y:S01]  /*18e0*/  USHF.L.U32 UR21, UR34, UR21, URZ ;  /* 0x0000001522157299 */ /* 0x000fe200080006ff */
[----:B------:R-:W-:Y:S11]  /*18f0*/  BRA.U UP1, `(.L_x_20) ;  /* 0x0000000101447547 */ /* 0x000ff6000b800000 */
[----:B------:R-:W2:Y:S01]  /*1900*/  LDCU.128 UR8, c[0x0][0xb10] ;  /* 0x00016200ff0877ac */ /* 0x000ea20008000c00 */
[----:B------:R-:W3:Y:S01]  /*1910*/  LDCU UR12, c[0x0][0xb0c] ;  /* 0x00016180ff0c77ac */ /* 0x000ee20008000800 */
[----:B------:R-:W4:Y:S01]  /*1920*/  LDCU UR13, c[0x0][0xb20] ;  /* 0x00016400ff0d77ac */ /* 0x000f220008000800 */
[----:B--2---:R-:W-:Y:S02]  /*1930*/  UIMAD.WIDE.U32 UR6, UR29, UR8, URZ ;  /* 0x000000081d0672a5 */ /* 0x004fe4000f8e00ff */
[----:B------:R-:W-:Y:S02]  /*1940*/  UIMAD.WIDE.U32 UR4, UR32, UR11, URZ ;  /* 0x0000000b200472a5 */ /* 0x000fe4000f8e00ff */
[----:B---3--:R-:W-:Y:S02]  /*1950*/  UISETP.NE.AND UP2, UPT, UR12, 0x1, UPT ;  /* 0x000000010c00788c */ /* 0x008fe4000bf45270 */
[----:B------:R-:W-:Y:S01]  /*1960*/  UISETP.NE.AND UP1, UPT, UR10, 0x1, UPT ;  /* 0x000000010a00788c */ /* 0x000fe2000bf25270 */
[----:B------:R-:W-:-:S02]  /*1970*/  UMOV UR6, UR7 ;  /* 0x0000000700067c82 */ /* 0x000fc40008000000 */
[----:B------:R-:W-:Y:S01]  /*1980*/  UMOV UR4, UR5 ;  /* 0x0000000500047c82 */ /* 0x000fe20008000000 */
[----:B------:R-:W-:Y:S02]  /*1990*/  USHF.R.U32.HI UR9, URZ, UR9, UR6 ;  /* 0x00000009ff097299 */ /* 0x000fe40008011606 */
[----:B----4-:R-:W-:Y:S02]  /*19a0*/  USHF.R.U32.HI UR4, URZ, UR13, UR4 ;  /* 0x0000000dff047299 */ /* 0x010fe40008011604 */
[----:B------:R-:W-:Y:S02]  /*19b0*/  USEL UR5, UR29, UR9, !UP2 ;  /* 0x000000091d057287 */ /* 0x000fe4000d000000 */
[----:B------:R-:W-:-:S04]  /*19c0*/  USEL UR4, UR32, UR4, !UP1 ;  /* 0x0000000420047287 */ /* 0x000fc8000c800000 */
[----:B------:R-:W-:Y:S02]  /*19d0*/  UIADD3 UR6, UPT, UPT, UR5, -UR4, URZ ;  /* 0x8000000405067290 */ /* 0x000fe4000fffe0ff */
[----:B------:R-:W-:Y:S02]  /*19e0*/  UIADD3 UR4, UPT, UPT, -UR5, UR4, URZ ;  /* 0x0000000405047290 */ /* 0x000fe4000fffe1ff */
[----:B------:R-:W-:Y:S02]  /*19f0*/  UIMAD UR32, UR6, UR10, UR32 ;  /* 0x0000000a062072a4 */ /* 0x000fe4000f8e0220 */
[----:B------:R-:W-:-:S12]  /*1a00*/  UIMAD UR29, UR4, UR12, UR29 ;  /* 0x0000000c041d72a4 */ /* 0x000fd8000f8e021d */
.L_x_20:
[----:B------:R-:W-:Y:S05]  /*1a10*/  BRA.U !UP5, `(.L_x_21) ;  /* 0x000000010d0c7547 */ /* 0x000fea000b800000 */
[----:B------:R-:W-:Y:S01]  /*1a20*/  UCGABAR_WAIT ;  /* 0x0000000000007dc7 */ /* 0x000fe20008000000 */
[----:B------:R-:W-:Y:S01]  /*1a30*/  CCTL.IVALL ;  /* 0x00000000ff00798f */ /* 0x000fe20002000000 */
[----:B------:R-:W-:Y:S05]  /*1a40*/  BRA `(.L_x_22) ;  /* 0x0000000000047947 */ /* 0x000fea0003800000 */
.L_x_21:
[----:B------:R-:W-:Y:S06]  /*1a50*/  BAR.SYNC.DEFER_BLOCKING 0x0 ;  /* 0x0000000000007b1d */ /* 0x000fec0000010000 */
.L_x_22:
[----:B------:R-:W-:Y:S05]  /*1a60*/  BRA.U UP0, `(.L_x_23) ;  /* 0x0000002100047547 */ /* 0x000fea000b800000 */
[----:B------:R-:W2:Y:S01]  /*1a70*/  LDCU UR6, c[0x0][0x38c] ;  /* 0x00007180ff0677ac */ /* 0x000ea20008000800 */
[----:B------:R-:W-:Y:S01]  /*1a80*/  PLOP3.LUT P1, PT, PT, PT, UP3, 0x80, 0x8 ;  /* 0x000000000008781c */ /* 0x000fe20003f2f038 */
[----:B------:R-:W-:Y:S01]  /*1a90*/  IMAD.MOV.U32 R12, RZ, RZ, 0x1 ;  /* 0x00000001ff0c7424 */ /* 0x000fe200078e00ff */
[----:B------:R-:W-:Y:S01]  /*1aa0*/  ISETP.EQ.OR P2, PT, R0, RZ, P3 ;  /* 0x000000ff0000720c */ /* 0x000fe20001f42670 */
[----:B------:R-:W-:Y:S01]  /*1ab0*/  UISETP.NE.AND UP1, UPT, UR22, URZ, UPT ;  /* 0x000000ff1600728c */ /* 0x000fe2000bf25270 */
[----:B------:R-:W-:Y:S02]  /*1ac0*/  PLOP3.LUT P1, PT, P1, PT, PT, 0x8, 0x80 ;  /* 0x000000000080781c */ /* 0x000fe40000f2e170 */
[----:B------:R-:W-:Y:S01]  /*1ad0*/  CS2R R10, SRZ ;  /* 0x00000000000a7805 */ /* 0x000fe2000001ff00 */
[----:B------:R-:W-:Y:S01]  /*1ae0*/  IMAD.MOV.U32 R9, RZ, RZ, RZ ;  /* 0x000000ffff097224 */ /* 0x000fe200078e00ff */
[----:B------:R-:W3:Y:S01]  /*1af0*/  LDCU UR41, c[0x0][0x370] ;  /* 0x00006e00ff2977ac */ /* 0x000ee20008000800 */
[----:B------:R-:W-:Y:S01]  /*1b00*/  IMAD.MOV.U32 R8, RZ, RZ, 0x1 ;  /* 0x00000001ff087424 */ /* 0x000fe200078e00ff */
[----:B------:R-:W4:Y:S01]  /*1b10*/  LDCU.64 UR30, c[0x0][0x348] ;  /* 0x00006900ff1e77ac */ /* 0x000f220008000a00 */
[----:B------:R-:W1:Y:S01]  /*1b20*/  LDCU UR39, c[0x0][0x374] ;  /* 0x00006e80ff2777ac */ /* 0x000e620008000800 */
[----:B--2---:R-:W-:-:S02]  /*1b30*/  UIADD3 UR5, UPT, UPT, UR6, 0x1f, URZ ;  /* 0x0000001f06057890 */ /* 0x004fc4000fffe0ff */
[----:B------:R-:W-:Y:S02]  /*1b40*/  UIADD3 UR47, UPT, UPT, UR6, 0x3e, URZ ;  /* 0x0000003e062f7890 */ /* 0x000fe4000fffe0ff */
[----:B------:R-:W-:-:S04]  /*1b50*/  USHF.R.S32.HI UR4, URZ, 0x1f, UR5 ;  /* 0x0000001fff047899 */ /* 0x000fc80008011405 */
[----:B------:R-:W-:Y:S02]  /*1b60*/  ULEA.HI UR4, UR4, UR5, URZ, 0x5 ;  /* 0x0000000504047291 */ /* 0x000fe4000f8f28ff */
[----:B------:R-:W-:Y:S02]  /*1b70*/  USHF.L.U32 UR5, UR26, 0x5, URZ ;  /* 0x000000051a057899 */ /* 0x000fe400080006ff */
[----:B------:R-:W-:Y:S02]  /*1b80*/  USHF.R.S32.HI UR43, URZ, 0x5, UR4 ;  /* 0x00000005ff2b7899 */ /* 0x000fe40008011404 */
[----:B------:R-:W-:Y:S02]  /*1b90*/  UIADD3 UR4, UPT, UPT, UR6, -0x1, URZ ;  /* 0xffffffff06047890 */ /* 0x000fe4000fffe0ff */
[----:B------:R-:W-:Y:S02]  /*1ba0*/  UISETP.LT.U32.AND UP0, UPT, UR43, 0x1a, UPT ;  /* 0x0000001a2b00788c */ /* 0x000fe4000bf01070 */
[----:B------:R-:W-:-:S02]  /*1bb0*/  UISETP.GE.U32.AND UP2, UPT, UR4, -0x3f, UPT ;  /* 0xffffffc10400788c */ /* 0x000fc4000bf46070 */
[----:B------:R-:W-:Y:S02]  /*1bc0*/  USEL UR42, UR43, 0x1a, UP0 ;  /* 0x0000001a2b2a7887 */ /* 0x000fe40008000000 */
[----:B------:R-:W-:Y:S02]  /*1bd0*/  ULOP3.LUT UR44, UR5, 0x20, URZ, 0xe2, !UPT ;  /* 0x00000020052c7892 */ /* 0x000fe4000f8ee2ff */
[----:B------:R-:W-:Y:S02]  /*1be0*/  UIADD3 UR25, UPT, UPT, UR42, -0x1, URZ ;  /* 0xffffffff2a197890 */ /* 0x000fe4000fffe0ff */
[----:B------:R-:W-:Y:S02]  /*1bf0*/  USEL UR26, UR33, 0x2, UP1 ;  /* 0x00000002211a7887 */ /* 0x000fe40008800000 */
[----:B------:R-:W-:Y:S02]  /*1c00*/  UIADD3 UR45, UPT, UPT, UR43, -UR42, URZ ;  /* 0x8000002a2b2d7290 */ /* 0x000fe4000fffe0ff */
[----:B------:R-:W-:Y:S01]  /*1c10*/  @UP2 UIADD3 UR25, UPT, UPT, UR42, URZ, URZ ;  /* 0x000000ff2a192290 */ /* 0x000fe2000fffe0ff */
[----:B------:R-:W-:-:S03]  /*1c20*/  UMOV UR5, URZ ;  /* 0x000000ff00057c82 */ /* 0x000fc60008000000 */
[----:B-1-34-:R-:W-:-:S12]  /*1c30*/  UIADD3 UR25, UPT, UPT, UR25, 0x1, URZ ;  /* 0x0000000119197890 */ /* 0x01afd8000fffe0ff */
.L_x_43:
[----:B------:R-:W-:Y:S01]  /*1c40*/  UISETP.NE.AND UP0, UPT, UR54, URZ, UPT ;  /* 0x000000ff3600728c */ /* 0x000fe2000bf05270 */
[----:B------:R-:W1:Y:S08]  /*1c50*/  S2UR UR54, SR_CgaCtaId ;  /* 0x00000000003679c3 */ /* 0x000e700000008800 */
[----:B------:R-:W-:Y:S05]  /*1c60*/  BRA.U UP0, `(.L_x_24) ;  /* 0x0000000100347547 */ /* 0x000fea000b800000 */
[----:B------:R-:W2:Y:S01]  /*1c70*/  S2R R0, SR_CgaCtaId ;  /* 0x0000000000007919 */ /* 0x000ea20000008800 */
[----:B------:R-:W-:-:S04]  /*1c80*/  MOV R2, 0x400 ;  /* 0x0000040000027802 */ /* 0x000fc80000000f00 */
[----:B--2---:R-:W-:Y:S02]  /*1c90*/  LEA R0, R0, R2, 0x18 ;  /* 0x0000000200007211 */ /* 0x004fe400078ec0ff */
[----:B------:R-:W-:-:S03]  /*1ca0*/  SHF.L.U32 R2, R8, 0x1f, RZ ;  /* 0x0000001f08027819 */ /* 0x000fc600000006ff */
[----:B------:R-:W-:-:S04]  /*1cb0*/  IMAD R0, R9, 0x8, R0 ;  /* 0x0000000809007824 */ /* 0x000fc800078e0200 */
[----:B------:R-:W2:Y:S02]  /*1cc0*/  SYNCS.PHASECHK.TRANS64.TRYWAIT P0, [R0+URZ+0x250], R2 ;  /* 0x00025002000075a7 */ /* 0x000ea400080011ff */
[----:B--2---:R-:W-:Y:S05]  /*1cd0*/  @!P0 BRA `(.L_x_25) ;  /* 0x00000068001c8947 */ /* 0x004fea0003800000 */
.L_x_145:
[----:B------:R-:W-:Y:S01]  /*1ce0*/  VIADD R9, R9, 0x1 ;  /* 0x0000000109097836 */ /* 0x000fe20000000000 */
[----:B------:R2:W-:Y:S04]  /*1cf0*/  SYNCS.ARRIVE.TRANS64.A1T0 RZ, [R0+URZ+0x240], RZ ;  /* 0x000240ff00ff79a7 */ /* 0x0005e800081000ff */
[----:B------:R-:W-:-:S04]  /*1d00*/  ISETP.NE.AND P0, PT, R9, 0x2, PT ;  /* 0x000000020900780c */ /* 0x000fc80003f05270 */
[----:B------:R-:W-:Y:S02]  /*1d10*/  SEL R9, R9, RZ, P0 ;  /* 0x000000ff09097207 */ /* 0x000fe40000000000 */
[----:B--2---:R-:W-:-:S04]  /*1d20*/  SEL R0, RZ, 0x1, P0 ;  /* 0x00000001ff007807 */ /* 0x004fc80000000000 */
[----:B------:R-:W-:-:S07]  /*1d30*/  LOP3.LUT R8, R8, R0, RZ, 0x3c, !PT ;  /* 0x0000000008087212 */ /* 0x000fce00078e3cff */
.L_x_24:
[----:B------:R-:W-:Y:S01]  /*1d40*/  UMOV UR6, 0x400 ;  /* 0x0000040000067882 */ /* 0x000fe20000000000 */
[----:B------:R-:W-:Y:S01]  /*1d50*/  SHF.L.U32 R0, R12, 0x1f, RZ ;  /* 0x0000001f0c007819 */ /* 0x000fe200000006ff */
[----:B-1----:R-:W-:Y:S02]  /*1d60*/  ULEA UR6, UR54, UR6, 0x18 ;  /* 0x0000000636067291 */ /* 0x002fe4000f8ec0ff */
[----:B------:R-:W-:Y:S02]  /*1d70*/  UISETP.GE.U32.AND UP0, UPT, UR47, 0x3f, UPT ;  /* 0x0000003f2f00788c */ /* 0x000fe4000bf06070 */
[----:B------:R-:W-:Y:S02]  /*1d80*/  ULEA UR4, UR5, UR6, 0x3 ;  /* 0x0000000605047291 */ /* 0x000fe4000f8e18ff */
[----:B------:R-:W-:Y:S02]  /*1d90*/  ULEA UR11, UR32, UR46, 0x1 ;  /* 0x0000002e200b7291 */ /* 0x000fe4000f8e08ff */
[----:B------:R-:W-:-:S02]  /*1da0*/  ULEA UR35, UR29, UR44, 0x6 ;  /* 0x0000002c1d237291 */ /* 0x000fc4000f8e30ff */
[----:B------:R-:W-:Y:S01]  /*1db0*/  USHF.L.U32 UR11, UR11, 0x5, URZ ;  /* 0x000000050b0b7899 */ /* 0x000fe200080006ff */
[----:B------:R-:W-:Y:S02]  /*1dc0*/  UMOV UR13, URZ ;  /* 0x000000ff000d7c82 */ /* 0x000fe40008000000 */
[----:B------:R1:W2:Y:S01]  /*1dd0*/  SYNCS.PHASECHK.TRANS64.TRYWAIT P0, [UR4+0xd0], R0 ;  /* 0x0000d000ff0075a7 */ /* 0x0002a20008001104 */
[----:B------:R-:W-:Y:S08]  /*1de0*/  BRA.U !UP0, `(.L_x_26) ;  /* 0x0000000108cc7547 */ /* 0x000ff0000b800000 */
[----:B------:R-:W-:Y:S01]  /*1df0*/  UMOV UR7, URZ ;  /* 0x000000ff00077c82 */ /* 0x000fe20008000000 */
[----:B------:R-:W-:-:S05]  /*1e00*/  UMOV UR4, UR5 ;  /* 0x0000000500047c82 */ /* 0x000fca0008000000 */
.L_x_32:
[----:B------:R-:W-:Y:S01]  /*1e10*/  ULEA UR33, UR4, UR6, 0x3 ;  /* 0x0000000604217291 */ /* 0x000fe2000f8e18ff */
[----:B------:R-:W-:Y:S01]  /*1e20*/  @!P3 MOV R2, 0x2000 ;  /* 0x000020000002b802 */ /* 0x000fe20000000f00 */
[----:B--2-4-:R-:W-:Y:S10]  /*1e30*/  @P0 BRA `(.L_x_27) ;  /* 0x00000000000c0947 */ /* 0x014ff40003800000 */
[----:B------:R-:W-:-:S04]  /*1e40*/  SHF.L.U32 R3, R12, 0x1f, RZ ;  /* 0x0000001f0c037819 */ /* 0x000fc800000006ff */
[----:B------:R-:W2:Y:S02]  /*1e50*/  SYNCS.PHASECHK.TRANS64.TRYWAIT P0, [UR33+0xd0], R3 ;  /* 0x0000d003ff0075a7 */ /* 0x000ea40008001121 */
[----:B--2---:R-:W-:Y:S05]  /*1e60*/  @!P0 BRA `(.L_x_28) ;  /* 0x0000006400cc8947 */ /* 0x004fea0003800000 */
.L_x_27:
[----:B------:R2:W-:Y:S01]  /*1e70*/  @!P3 SYNCS.ARRIVE.TRANS64 RZ, [UR33], R2 ;  /* 0x00000002ffffb9a7 */ /* 0x0005e20008000021 */
[----:B------:R-:W-:-:S04]  /*1e80*/  ULOP3.LUT UR5, UR26, 0x2, URZ, 0xfc, !UPT ;  /* 0x000000021a057892 */ /* 0x000fc8000f8efcff */
[----:B------:R-:W-:-:S09]  /*1e90*/  UISETP.NE.AND UP0, UPT, UR5, 0x2, UPT ;  /* 0x000000020500788c */ /* 0x000fd2000bf05270 */
[----:B------:R-:W-:Y:S05]  /*1ea0*/  BRA.U UP0, `(.L_x_29) ;  /* 0x0000000100047547 */ /* 0x000fea000b800000 */
[----:B------:R-:W-:Y:S05]  /*1eb0*/  BPT.TRAP 0x1 ;  /* 0x000000040000795c */ /* 0x000fea0000300000 */
.L_x_29:
[----:B------:R-:W-:Y:S04]  /*1ec0*/  BSSY.RECONVERGENT B0, `(.L_x_30) ;  /* 0x0000003000007945 */ /* 0x000fe80003800200 */
[----:B------:R-:W-:Y:S05]  /*1ed0*/  @P2 BRA `(.L_x_31) ;  /* 0x0000000000042947 */ /* 0x000fea0003800000 */
[----:B------:R-:W-:Y:S05]  /*1ee0*/  BPT.TRAP 0x1 ;  /* 0x000000040000795c */ /* 0x000fea0000300000 */
.L_x_31:
[----:B------:R-:W-:Y:S05]  /*1ef0*/  BSYNC.RECONVERGENT B0 ;  /* 0x0000000000007941 */ /* 0x000fea0003800200 */
.L_x_30:
[----:B------:R-:W-:Y:S02]  /*1f00*/  UIADD3 UR5, UPT, UPT, UR4, 0x1, URZ ;  /* 0x0000000104057890 */ /* 0x000fe4000fffe0ff */
[----:B------:R-:W-:Y:S02]  /*1f10*/  USHF.L.U32 UR4, UR4, 0xb, URZ ;  /* 0x0000000b04047899 */ /* 0x000fe400080006ff */
[----:B------:R-:W-:Y:S02]  /*1f20*/  UISETP.NE.AND UP0, UPT, UR5, 0x1a, UPT ;  /* 0x0000001a0500788c */ /* 0x000fe4000bf05270 */
[----:B------:R-:W-:Y:S02]  /*1f30*/  ULOP3.LUT UR32, UR28, UR4, URZ, 0xfc, !UPT ;  /* 0x000000041c207292 */ /* 0x000fe4000f8efcff */
[----:B------:R-:W-:Y:S02]  /*1f40*/  USEL UR9, URZ, 0x1, UP0 ;  /* 0x00000001ff097887 */ /* 0x000fe40008000000 */
[----:B------:R-:W-:-:S02]  /*1f50*/  USEL UR5, UR5, URZ, UP0 ;  /* 0x000000ff05057287 */ /* 0x000fc40008000000 */
[----:B------:R-:W-:Y:S02]  /*1f60*/  UIADD3 UR14, UP0, UPT, UR30, 0x180, URZ ;  /* 0x000001801e0e7890 */ /* 0x000fe4000ff1e0ff */
[----:B------:R-:W-:Y:S01]  /*1f70*/  ULEA UR8, UR5, UR6, 0x3 ;  /* 0x0000000605087291 */ /* 0x000fe2000f8e18ff */
[----:B------:R-:W-:Y:S01]  /*1f80*/  LOP3.LUT R12, R12, UR9, RZ, 0x3c, !PT ;  /* 0x000000090c0c7c12 */ /* 0x000fe2000f8e3cff */
[----:B------:R-:W-:Y:S02]  /*1f90*/  ULOP3.LUT UR4, UR27, UR4, URZ, 0xfc, !UPT ;  /* 0x000000041b047292 */ /* 0x000fe4000f8efcff */
[----:B------:R-:W-:Y:S01]  /*1fa0*/  USHF.L.U32 UR34, UR7, 0x5, URZ ;  /* 0x0000000507227899 */ /* 0x000fe200080006ff */
[----:B-1----:R-:W-:Y:S01]  /*1fb0*/  SHF.L.U32 R0, R12, 0x1f, RZ ;  /* 0x0000001f0c007819 */ /* 0x002fe200000006ff */
[----:B------:R-:W-:Y:S02]  /*1fc0*/  UIADD3 UR7, UPT, UPT, UR7, 0x1, URZ ;  /* 0x0000000107077890 */ /* 0x000fe4000fffe0ff */
[----:B------:R-:W-:Y:S01]  /*1fd0*/  UIADD3 UR16, UP1, UPT, UR30, 0x80, URZ ;  /* 0x000000801e107890 */ /* 0x000fe2000ff3e0ff */
[----:B------:R3:W4:Y:S01]  /*1fe0*/  SYNCS.PHASECHK.TRANS64.TRYWAIT P0, [UR8+0xd0], R0 ;  /* 0x0000d000ff0075a7 */ /* 0x0007220008001108 */
[----:B------:R-:W-:-:S02]  /*1ff0*/  ULEA UR32, UR32, UR6, 0x1 ;  /* 0x0000000620207291 */ /* 0x000fc4000f8e08ff */
[----:B------:R-:W-:Y:S02]  /*2000*/  ULEA UR4, UR4, UR6, 0x1 ;  /* 0x0000000604047291 */ /* 0x000fe4000f8e08ff */
[----:B------:R-:W-:Y:S02]  /*2010*/  UIADD3.X UR15, UPT, UPT, URZ, UR31, URZ, UP0, !UPT ;  /* 0x0000001fff0f7290 */ /* 0x000fe400087fe4ff */
[----:B------:R-:W-:Y:S02]  /*2020*/  UISETP.NE.AND UP0, UPT, UR7, UR25, UPT ;  /* 0x000000190700728c */ /* 0x000fe4000bf05270 */
[----:B------:R-:W-:Y:S02]  /*2030*/  UIADD3.X UR17, UPT, UPT, URZ, UR31, URZ, UP1, !UPT ;  /* 0x0000001fff117290 */ /* 0x000fe40008ffe4ff */
[----:B------:R-:W-:Y:S02]  /*2040*/  UIADD3 UR32, UPT, UPT, UR32, 0x3600, URZ ;  /* 0x0000360020207890 */ /* 0x000fe4000fffe0ff */
[----:B------:R-:W-:-:S02]  /*2050*/  UIADD3 UR8, UPT, UPT, UR4, 0x1d600, URZ ;  /* 0x0001d60004087890 */ /* 0x000fc4000fffe0ff */
[----:B------:R-:W-:Y:S02]  /*2060*/  UPRMT UR13, URZ, 0x5410, UR24 ;  /* 0x00005410ff0d7896 */ /* 0x000fe40008000018 */
[----:B------:R-:W-:Y:S01]  /*2070*/  UPRMT UR4, URZ, 0x5410, UR21 ;  /* 0x00005410ff047896 */ /* 0x000fe20008000015 */
[----:B------:R-:W-:Y:S01]  /*2080*/  UMOV UR18, 0x0 ;  /* 0x0000000000127882 */ /* 0x000fe20000000000 */
[----:B------:R-:W-:Y:S01]  /*2090*/  UMOV UR19, 0x10000000 ;  /* 0x1000000000137882 */ /* 0x000fe20000000000 */
[----:B------:R-:W-:Y:S01]  /*20a0*/  UMOV UR12, UR36 ;  /* 0x00000024000c7c82 */ /* 0x000fe20008000000 */
[----:B------:R-:W-:Y:S01]  /*20b0*/  UMOV UR9, UR33 ;  /* 0x0000002100097c82 */ /* 0x000fe20008000000 */
[----:B------:R-:W-:Y:S02]  /*20c0*/  UMOV UR10, UR34 ;  /* 0x00000022000a7c82 */ /* 0x000fe40008000000 */
[----:B------:R1:W-:Y:S02]  /*20d0*/  UTMALDG.3D.MULTICAST [UR32], [UR16], UR13, desc[UR18] ;  /* 0x00001220100073b4 */ /* 0x0003e4000801180d */
[----:B------:R2:W-:Y:S01]  /*20e0*/  UTMALDG.3D.MULTICAST [UR8], [UR14], UR4, desc[UR18] ;  /* 0x000012080e0073b4 */ /* 0x0005e20008011804 */
[----:B-1----:R-:W-:Y:S01]  /*20f0*/  UMOV UR13, UR25 ;  /* 0x00000019000d7c82 */ /* 0x002fe20008000000 */
[----:B--2---:R-:W-:Y:S01]  /*2100*/  UMOV UR4, UR5 ;  /* 0x0000000500047c82 */ /* 0x004fe20008000000 */
[----:B---3--:R-:W-:Y:S05]  /*2110*/  BRA.U UP0, `(.L_x_32) ;  /* 0xfffffffd003c7547 */ /* 0x008fea000b83ffff */
.L_x_26:
[----:B------:R-:W-:Y:S01]  /*2120*/  ULEA UR4, UR5, UR6, 0x3 ;  /* 0x0000000605047291 */ /* 0x000fe2000f8e18ff */
[----:B-1----:R-:W-:Y:S01]  /*2130*/  SHF.L.U32 R0, R12, 0x1f, RZ ;  /* 0x0000001f0c007819 */ /* 0x002fe200000006ff */
[----:B------:R-:W-:Y:S01]  /*2140*/  @!P1 SYNCS.ARRIVE.TRANS64.A1T0 RZ, [UR6+0x1d8], RZ ;  /* 0x0001d8ffffff99a7 */ /* 0x000fe20008100006 */
[----:B------:R-:W-:-:S06]  /*2150*/  UISETP.GT.AND UP0, UPT, UR43, UR42, UPT ;  /* 0x0000002a2b00728c */ /* 0x000fcc000bf04270 */
[----:B--2-4-:R1:W2:Y:S03]  /*2160*/  SYNCS.PHASECHK.TRANS64.TRYWAIT P0, [UR4+0xd0], R0 ;  /* 0x0000d000ff0075a7 */ /* 0x0142a60008001104 */
[----:B------:R-:W-:Y:S05]  /*2170*/  BRA.U !UP0, `(.L_x_33) ;  /* 0x0000000108d07547 */ /* 0x000fea000b800000 */
[----:B------:R-:W-:Y:S01]  /*2180*/  UIADD3 UR29, UPT, UPT, UR45, UR13, URZ ;  /* 0x0000000d2d1d7290 */ /* 0x000fe2000fffe0ff */
[----:B------:R-:W-:-:S11]  /*2190*/  UMOV UR4, UR5 ;  /* 0x0000000500047c82 */ /* 0x000fd60008000000 */
.L_x_39:
[----:B------:R-:W-:Y:S01]  /*21a0*/  ULEA UR17, UR4, UR6, 0x3 ;  /* 0x0000000604117291 */ /* 0x000fe2000f8e18ff */
[----:B--2---:R-:W-:Y:S01]  /*21b0*/  @!P3 MOV R2, 0x2000 ;  /* 0x000020000002b802 */ /* 0x004fe20000000f00 */
[----:B--2-4-:R-:W-:Y:S10]  /*21c0*/  @P0 BRA `(.L_x_34) ;  /* 0x00000000000c0947 */ /* 0x014ff40003800000 */
[----:B------:R-:W-:-:S04]  /*21d0*/  SHF.L.U32 R3, R12, 0x1f, RZ ;  /* 0x0000001f0c037819 */ /* 0x000fc800000006ff */
[----:B------:R-:W2:Y:S02]  /*21e0*/  SYNCS.PHASECHK.TRANS64.TRYWAIT P0, [UR17+0xd0], R3 ;  /* 0x0000d003ff0075a7 */ /* 0x000ea40008001111 */
[----:B--2---:R-:W-:Y:S05]  /*21f0*/  @!P0 BRA `(.L_x_35) ;  /* 0x0000006400008947 */ /* 0x004fea0003800000 */
.L_x_34:
[----:B------:R2:W-:Y:S01]  /*2200*/  @!P3 SYNCS.ARRIVE.TRANS64 RZ, [UR17], R2 ;  /* 0x00000002ffffb9a7 */ /* 0x0005e20008000011 */
[----:B------:R-:W-:-:S04]  /*2210*/  ULOP3.LUT UR5, UR26, 0x2, URZ, 0xfc, !UPT ;  /* 0x000000021a057892 */ /* 0x000fc8000f8efcff */
[----:B------:R-:W-:-:S09]  /*2220*/  UISETP.NE.AND UP0, UPT, UR5, 0x2, UPT ;  /* 0x000000020500788c */ /* 0x000fd2000bf05270 */
[----:B------:R-:W-:Y:S05]  /*2230*/  BRA.U UP0, `(.L_x_36) ;  /* 0x0000000100047547 */ /* 0x000fea000b800000 */
[----:B------:R-:W-:Y:S05]  /*2240*/  BPT.TRAP 0x1 ;  /* 0x000000040000795c */ /* 0x000fea0000300000 */
.L_x_36:
[----:B------:R-:W-:Y:S04]  /*2250*/  BSSY.RECONVERGENT B0, `(.L_x_37) ;  /* 0x0000003000007945 */ /* 0x000fe80003800200 */
[----:B------:R-:W-:Y:S05]  /*2260*/  @P2 BRA `(.L_x_38) ;  /* 0x0000000000042947 */ /* 0x000fea0003800000 */
[----:B------:R-:W-:Y:S05]  /*2270*/  BPT.TRAP 0x1 ;  /* 0x000000040000795c */ /* 0x000fea0000300000 */
.L_x_38:
[----:B------:R-:W-:Y:S05]  /*2280*/  BSYNC.RECONVERGENT B0 ;  /* 0x0000000000007941 */ /* 0x000fea0003800200 */
.L_x_37:
[----:B------:R-:W-:Y:S02]  /*2290*/  UIADD3 UR5, UPT, UPT, UR4, 0x1, URZ ;  /* 0x0000000104057890 */ /* 0x000fe4000fffe0ff */
[----:B------:R-:W-:Y:S02]  /*22a0*/  USHF.L.U32 UR4, UR4, 0xb, URZ ;  /* 0x0000000b04047899 */ /* 0x000fe400080006ff */
[----:B------:R-:W-:Y:S02]  /*22b0*/  UISETP.NE.AND UP0, UPT, UR5, 0x1a, UPT ;  /* 0x0000001a0500788c */ /* 0x000fe4000bf05270 */
[----:B------:R-:W-:Y:S02]  /*22c0*/  USHF.L.U32 UR18, UR13, 0x5, URZ ;  /* 0x000000050d127899 */ /* 0x000fe400080006ff */
[----:B------:R-:W-:Y:S02]  /*22d0*/  USEL UR8, URZ, 0x1, UP0 ;  /* 0x00000001ff087887 */ /* 0x000fe40008000000 */
[----:B------:R-:W-:-:S02]  /*22e0*/  USEL UR5, UR5, URZ, UP0 ;  /* 0x000000ff05057287 */ /* 0x000fc40008000000 */
[----:B------:R-:W-:Y:S02]  /*22f0*/  UIADD3 UR22, UP0, UPT, UR30, 0x180, URZ ;  /* 0x000001801e167890 */ /* 0x000fe4000ff1e0ff */
[----:B------:R-:W-:Y:S01]  /*2300*/  ULEA UR7, UR5, UR6, 0x3 ;  /* 0x0000000605077291 */ /* 0x000fe2000f8e18ff */
[----:B------:R-:W-:Y:S01]  /*2310*/  LOP3.LUT R12, R12, UR8, RZ, 0x3c, !PT ;  /* 0x000000080c0c7c12 */ /* 0x000fe2000f8e3cff */
[----:B------:R-:W-:Y:S02]  /*2320*/  ULOP3.LUT UR8, UR27, UR4, URZ, 0xfc, !UPT ;  /* 0x000000041b087292 */ /* 0x000fe4000f8efcff */
[----:B------:R-:W-:Y:S01]  /*2330*/  UIADD3 UR13, UPT, UPT, UR13, 0x1, URZ ;  /* 0x000000010d0d7890 */ /* 0x000fe2000fffe0ff */
[----:B-1----:R-:W-:Y:S01]  /*2340*/  SHF.L.U32 R0, R12, 0x1f, RZ ;  /* 0x0000001f0c007819 */ /* 0x002fe200000006ff */
[----:B------:R-:W-:Y:S02]  /*2350*/  UIADD3 UR14, UP1, UPT, UR30, 0x80, URZ ;  /* 0x000000801e0e7890 */ /* 0x000fe4000ff3e0ff */
[----:B------:R-:W-:Y:S01]  /*2360*/  UIADD3.X UR23, UPT, UPT, URZ, UR31, URZ, UP0, !UPT ;  /* 0x0000001fff177290 */ /* 0x000fe200087fe4ff */
[----:B------:R3:W4:Y:S01]  /*2370*/  SYNCS.PHASECHK.TRANS64.TRYWAIT P0, [UR7+0xd0], R0 ;  /* 0x0000d000ff0075a7 */ /* 0x0007220008001107 */
[----:B------:R-:W-:-:S02]  /*2380*/  ULOP3.LUT UR7, UR28, UR4, URZ, 0xfc, !UPT ;  /* 0x000000041c077292 */ /* 0x000fc4000f8efcff */
[----:B------:R-:W-:Y:S02]  /*2390*/  ULEA UR8, UR8, UR6, 0x1 ;  /* 0x0000000608087291 */ /* 0x000fe4000f8e08ff */
[----:B------:R-:W-:Y:S02]  /*23a0*/  ULEA UR7, UR7, UR6, 0x1 ;  /* 0x0000000607077291 */ /* 0x000fe4000f8e08ff */
[----:B------:R-:W-:Y:S02]  /*23b0*/  UISETP.NE.AND UP0, UPT, UR13, UR29, UPT ;  /* 0x0000001d0d00728c */ /* 0x000fe4000bf05270 */
[----:B------:R-:W-:Y:S02]  /*23c0*/  UIADD3 UR16, UPT, UPT, UR7, 0x3600, URZ ;  /* 0x0000360007107890 */ /* 0x000fe4000fffe0ff */
[----:B------:R-:W-:Y:S02]  /*23d0*/  UIADD3.X UR15, UPT, UPT, URZ, UR31, URZ, UP1, !UPT ;  /* 0x0000001fff0f7290 */ /* 0x000fe40008ffe4ff */
[----:B------:R-:W-:-:S02]  /*23e0*/  UPRMT UR7, URZ, 0x5410, UR24 ;  /* 0x00005410ff077896 */ /* 0x000fc40008000018 */
[----:B------:R-:W-:Y:S02]  /*23f0*/  UIADD3 UR8, UPT, UPT, UR8, 0x1d600, URZ ;  /* 0x0001d60008087890 */ /* 0x000fe4000fffe0ff */
[----:B------:R-:W-:Y:S01]  /*2400*/  UPRMT UR4, URZ, 0x5410, UR21 ;  /* 0x00005410ff047896 */ /* 0x000fe20008000015 */
[----:B------:R-:W-:Y:S01]  /*2410*/  UMOV UR32, 0x0 ;  /* 0x0000000000207882 */ /* 0x000fe20000000000 */
[----:B------:R-:W-:Y:S01]  /*2420*/  UMOV UR33, 0x10000000 ;  /* 0x1000000000217882 */ /* 0x000fe20000000000 */
[----:B------:R-:W-:Y:S01]  /*2430*/  UMOV UR19, UR35 ;  /* 0x0000002300137c82 */ /* 0x000fe20008000000 */
[----:B------:R-:W-:Y:S01]  /*2440*/  UMOV UR20, UR36 ;  /* 0x0000002400147c82 */ /* 0x000fe20008000000 */
[----:B------:R-:W-:Y:S01]  /*2450*/  UMOV UR12, UR36 ;  /* 0x00000024000c7c82 */ /* 0x000fe20008000000 */
[----:B------:R-:W-:Y:S01]  /*2460*/  UMOV UR9, UR17 ;  /* 0x0000001100097c82 */ /* 0x000fe20008000000 */
[----:B------:R-:W-:Y:S01]  /*2470*/  UMOV UR10, UR18 ;  /* 0x00000012000a7c82 */ /* 0x000fe20008000000 */
[----:B------:R-:W-:Y:S01]  /*2480*/  UTMALDG.3D.MULTICAST [UR16], [UR14], UR7, desc[UR32] ;  /* 0x000020100e0073b4 */ /* 0x000fe20008011807 */
[----:B------:R1:W-:Y:S02]  /*2490*/  UTMALDG.3D.MULTICAST [UR8], [UR22], UR4, desc[UR32] ;  /* 0x00002008160073b4 */ /* 0x0003e40008011804 */
[----:B-1----:R-:W-:Y:S01]  /*24a0*/  UMOV UR4, UR5 ;  /* 0x0000000500047c82 */ /* 0x002fe20008000000 */
[----:B---3--:R-:W-:Y:S05]  /*24b0*/  BRA.U UP0, `(.L_x_39) ;  /* 0xfffffffd00387547 */ /* 0x008fea000b83ffff */
.L_x_33:
[C---:B------:R-:W-:Y:S01]  /*24c0*/  LEA R3, R11.reuse, UR6, 0x3 ;  /* 0x000000060b037c11 */ /* 0x040fe2000f8e18ff */
[----:B------:R-:W-:Y:S01]  /*24d0*/  NOP ;  /* 0x0000000000007918 */ /* 0x000fe20000000000 */
[----:B-1----:R-:W-:Y:S02]  /*24e0*/  SHF.L.U32 R0, R10, 0x1f, RZ ;  /* 0x0000001f0a007819 */ /* 0x002fe400000006ff */
[----:B------:R-:W-:Y:S02]  /*24f0*/  LEA R4, R11, UR6, 0x4 ;  /* 0x000000060b047c11 */ /* 0x000fe4000f8e20ff */
[----:B--2-4-:R-:W1:Y:S02]  /*2500*/  SYNCS.PHASECHK.TRANS64.TRYWAIT P0, [R3+URZ+0x1e0], R0 ;  /* 0x0001e000030075a7 */ /* 0x014e6400080011ff */
[----:B-1----:R-:W-:Y:S05]  /*2510*/  @!P0 BRA `(.L_x_40) ;  /* 0x0000006000508947 */ /* 0x002fea0003800000 */
.L_x_148:
[----:B------:R-:W2:Y:S01]  /*2520*/  LDS.128 R4, [R4+0x270] ;  /* 0x0002700004047984 */ /* 0x000ea20000000c00 */
[----:B------:R-:W-:Y:S01]  /*2530*/  UISETP.GE.AND UP0, UPT, UR40, 0x1, UPT ;  /* 0x000000012800788c */ /* 0x000fe2000bf06270 */
[----:B------:R-:W-:Y:S01]  /*2540*/  @!PT LDS RZ, [RZ] ;  /* 0x00000000fffff984 */ /* 0x000fe20000000800 */
[----:B------:R-:W-:Y:S01]  /*2550*/  @!PT LDS RZ, [RZ] ;  /* 0x00000000fffff984 */ /* 0x000fe20000000800 */
[----:B------:R-:W-:Y:S01]  /*2560*/  @!PT LDS RZ, [RZ] ;  /* 0x00000000fffff984 */ /* 0x000fe20000000800 */
[----:B------:R-:W-:Y:S01]  /*2570*/  @!PT LDS RZ, [RZ] ;  /* 0x00000000fffff984 */ /* 0x000fe20000000800 */
[----:B------:R3:W-:Y:S06]  /*2580*/  MEMBAR.ALL.CTA ;  /* 0x0000000000007992 */ /* 0x0007ec0000008000 */
[----:B---3--:R-:W3:Y:S01]  /*2590*/  FENCE.VIEW.ASYNC.S ;  /* 0x00000000000073c6 */ /* 0x008ee20000000000 */
[----:B--2---:R-:W-:-:S13]  /*25a0*/  LOP3.LUT P0, RZ, R6, 0x1, RZ, 0xc0, !PT ;  /* 0x0000000106ff7812 */ /* 0x004fda000780c0ff */
[----:B---3--:R-:W-:Y:S01]  /*25b0*/  VOTEU.ANY UP1, P0 ;  /* 0x0000000000ff7886 */ /* 0x008fe20000020100 */
[----:B------:R-:W-:-:S13]  /*25c0*/  PLOP3.LUT P0, PT, PT, PT, UP1, 0x80, 0x8 ;  /* 0x000000000008781c */ /* 0x000fda0003f0f018 */
[----:B-1----:R-:W-:Y:S02]  /*25d0*/  @P0 LOP3.LUT R0, R5, 0xffff, RZ, 0xc0, !PT ;  /* 0x0000ffff05000812 */ /* 0x002fe400078ec0ff */
[----:B------:R-:W-:Y:S02]  /*25e0*/  @P0 MOV R2, R4 ;  /* 0x0000000400020202 */ /* 0x000fe40000000f00 */
[----:B------:R-:W-:Y:S01]  /*25f0*/  @P0 R2UR UR7, R0 ;  /* 0x00000000000702ca */ /* 0x000fe200000e0000 */
[----:B------:R-:W-:Y:S01]  /*2600*/  VIADD R0, R3, 0x1f0 ;  /* 0x000001f003007836 */ /* 0x000fe20000000000 */
[----:B------:R-:W-:Y:S02]  /*2610*/  @P0 SHF.R.U32.HI R4, RZ, 0x10, R5 ;  /* 0x00000010ff040819 */ /* 0x000fe40000011605 */
[----:B------:R-:W-:Y:S02]  /*2620*/  @P0 R2UR UR8, R2 ;  /* 0x00000000020802ca */ /* 0x000fe400000e0000 */
[----:B------:R-:W-:-:S02]  /*2630*/  PRMT R0, RZ, 0x654, R0 ;  /* 0x00000654ff007816 */ /* 0x000fc40000000000 */
[----:B------:R-:W-:Y:S02]  /*2640*/  @P0 R2UR UR4, R4 ;  /* 0x00000000040402ca */ /* 0x000fe400000e0000 */
[----:B------:R1:W-:Y:S03]  /*2650*/  SYNCS.ARRIVE.TRANS64.RED.A1T0 RZ, [R0+URZ], RZ ;  /* 0x000000ff00ff79a7 */ /* 0x0003e600081004ff */
[----:B------:R-:W-:-:S04]  /*2660*/  @UP1 UMOV UR37, UR7 ;  /* 0x0000000700251c82 */ /* 0x000fc80008000000 */
[----:B------:R-:W-:-:S04]  /*2670*/  @UP1 UMOV UR38, UR8 ;  /* 0x0000000800261c82 */ /* 0x000fc80008000000 */
[----:B------:R-:W-:Y:S01]  /*2680*/  @UP1 UMOV UR36, UR4 ;  /* 0x0000000400241c82 */ /* 0x000fe20008000000 */
[----:B------:R-:W-:Y:S05]  /*2690*/  BRA.U !UP0, `(.L_x_41) ;  /* 0x0000000108d47547 */ /* 0x000fea000b800000 */
[----:B------:R-:W2:Y:S01]  /*26a0*/  LDCU.128 UR12, c[0x0][0xb10] ;  /* 0x00016200ff0c77ac */ /* 0x000ea20008000c00 */
[----:B------:R-:W3:Y:S01]  /*26b0*/  LDCU UR29, c[0x0][0xb20] ;  /* 0x00016400ff1d77ac */ /* 0x000ee20008000800 */
[----:B------:R-:W4:Y:S01]  /*26c0*/  LDCU UR20, c[0x0][0xb0c] ;  /* 0x00016180ff1477ac */ /* 0x000f220008000800 */
[----:B------:R-:W1:Y:S01]  /*26d0*/  LDCU.64 UR10, c[0x0][0xb28] ;  /* 0x00016500ff0a77ac */ /* 0x000e620008000a00 */
[----:B------:R-:W-:Y:S02]  /*26e0*/  UISETP.NE.AND UP3, UPT, UR40, 0x1, UPT ;  /* 0x000000012800788c */ /* 0x000fe4000bf65270 */
[----:B--2---:R-:W-:Y:S02]  /*26f0*/  UIMAD.WIDE.U32 UR16, UR39, UR15, URZ ;  /* 0x0000000f271072a5 */ /* 0x004fe4000f8e00ff */
[----:B------:R-:W-:Y:S02]  /*2700*/  UIMAD.WIDE.U32 UR8, UR41, UR12, URZ ;  /* 0x0000000c290872a5 */ /* 0x000fe4000f8e00ff */
[----:B------:R-:W-:-:S02]  /*2710*/  UISETP.NE.AND UP0, UPT, UR14, 0x1, UPT ;  /* 0x000000010e00788c */ /* 0x000fc4000bf05270 */
[----:B------:R-:W-:Y:S01]  /*2720*/  UIMAD.WIDE.U32 UR22, UR37, UR15, URZ ;  /* 0x0000000f251672a5 */ /* 0x000fe2000f8e00ff */
[----:B------:R-:W-:Y:S02]  /*2730*/  UMOV UR16, UR17 ;  /* 0x0000001100107c82 */ /* 0x000fe40008000000 */
[----:B------:R-:W-:Y:S01]  /*2740*/  UMOV UR8, UR9 ;  /* 0x0000000900087c82 */ /* 0x000fe20008000000 */
[----:B---3--:R-:W-:Y:S02]  /*2750*/  USHF.R.U32.HI UR16, URZ, UR29, UR16 ;  /* 0x0000001dff107299 */ /* 0x008fe40008011610 */
[----:B----4-:R-:W-:Y:S02]  /*2760*/  UISETP.NE.AND UP2, UPT, UR20, 0x1, UPT ;  /* 0x000000011400788c */ /* 0x010fe4000bf45270 */
[----:B------:R-:W-:Y:S02]  /*2770*/  USHF.R.U32.HI UR8, URZ, UR13, UR8 ;  /* 0x0000000dff087299 */ /* 0x000fe40008011608 */
[----:B------:R-:W-:-:S02]  /*2780*/  USEL UR7, UR39, UR16, !UP0 ;  /* 0x0000001027077287 */ /* 0x000fc4000c000000 */
[----:B------:R-:W-:Y:S02]  /*2790*/  USEL UR8, UR41, UR8, !UP2 ;  /* 0x0000000829087287 */ /* 0x000fe4000d000000 */
[----:B-1----:R-:W-:Y:S01]  /*27a0*/  UIMAD.WIDE.U32 UR16, UR7, UR10, URZ ;  /* 0x0000000a071072a5 */ /* 0x002fe2000f8e00ff */
[----:B------:R-:W-:Y:S01]  /*27b0*/  UMOV UR4, UR23 ;  /* 0x0000001700047c82 */ /* 0x000fe20008000000 */
[----:B------:R-:W-:Y:S02]  /*27c0*/  UIMAD.WIDE.U32 UR18, UR38, UR12, URZ ;  /* 0x0000000c261272a5 */ /* 0x000fe4000f8e00ff */
[----:B------:R-:W-:-:S03]  /*27d0*/  UIMAD.WIDE.U32 UR22, UR8, UR10, URZ ;  /* 0x0000000a081672a5 */ /* 0x000fc6000f8e00ff */
[----:B------:R-:W-:Y:S01]  /*27e0*/  UMOV UR16, UR17 ;  /* 0x0000001100107c82 */ /* 0x000fe20008000000 */
[----:B------:R-:W-:Y:S02]  /*27f0*/  USHF.R.U32.HI UR4, URZ, UR29, UR4 ;  /* 0x0000001dff047299 */ /* 0x000fe40008011604 */
[----:B------:R-:W-:Y:S01]  /*2800*/  @UP3 USHF.R.U32.HI UR7, URZ, UR11, UR16 ;  /* 0x0000000bff073299 */ /* 0x000fe20008011610 */
[----:B------:R-:W-:Y:S01]  /*2810*/  UMOV UR18, UR19 ;  /* 0x0000001300127c82 */ /* 0x000fe20008000000 */
[----:B------:R-:W-:Y:S01]  /*2820*/  UMOV UR22, UR23 ;  /* 0x0000001700167c82 */ /* 0x000fe20008000000 */
[----:B------:R-:W-:Y:S02]  /*2830*/  USHF.R.U32.HI UR13, URZ, UR13, UR18 ;  /* 0x0000000dff0d7299 */ /* 0x000fe40008011612 */
[----:B------:R-:W-:Y:S02]  /*2840*/  USEL UR4, UR37, UR4, !UP0 ;  /* 0x0000000425047287 */ /* 0x000fe4000c000000 */
[----:B------:R-:W-:-:S02]  /*2850*/  @UP3 USHF.R.U32.HI UR8, URZ, UR11, UR22 ;  /* 0x0000000bff083299 */ /* 0x000fc40008011616 */
[----:B------:R-:W-:Y:S02]  /*2860*/  UIMAD UR9, UR40, UR7, URZ ;  /* 0x00000007280972a4 */ /* 0x000fe4000f8e02ff */
[----:B------:R-:W-:Y:S02]  /*2870*/  USEL UR7, UR38, UR13, !UP2 ;  /* 0x0000000d26077287 */ /* 0x000fe4000d000000 */
[----:B------:R-:W-:Y:S02]  /*2880*/  UIMAD UR12, UR40, UR8, URZ ;  /* 0x00000008280c72a4 */ /* 0x000fe4000f8e02ff */
[----:B------:R-:W-:Y:S02]  /*2890*/  UISETP.GE.AND UP0, UPT, UR4, UR9, UPT ;  /* 0x000000090400728c */ /* 0x000fe4000bf06270 */
[----:B------:R-:W-:Y:S02]  /*28a0*/  UIMAD.WIDE.U32 UR16, UR4, UR10, URZ ;  /* 0x0000000a041072a5 */ /* 0x000fe4000f8e00ff */
[----:B------:R-:W-:-:S02]  /*28b0*/  UISETP.GE.OR UP0, UPT, UR7, UR12, UP0 ;  /* 0x0000000c0700728c */ /* 0x000fc40008706670 */
        /* <DEDUP_REMOVED lines=19> */
.L_x_41:
[----:B------:R-:W2:Y:S02]  /*29f0*/  LDCU UR4, c[0x0][0xb30] ;  /* 0x00016600ff0477ac */ /* 0x000ea40008000800 */
[----:B--2---:R-:W-:-:S09]  /*2a00*/  UISETP.NE.AND UP0, UPT, UR4, 0x1, UPT ;  /* 0x000000010400788c */ /* 0x004fd2000bf05270 */
[----:B------:R-:W-:Y:S05]  /*2a10*/  BRA.U UP0, `(.L_x_42) ;  /* 0x0000000100447547 */ /* 0x000fea000b800000 */
        /* <DEDUP_REMOVED lines=17> */
.L_x_42:
[----:B------:R-:W-:Y:S01]  /*2b30*/  VIADD R11, R11, 0x1 ;  /* 0x000000010b0b7836 */ /* 0x000fe20000000000 */
[----:B------:R-:W-:Y:S02]  /*2b40*/  R2UR UR7, R48 ;  /* 0x00000000300772ca */ /* 0x000fe400000e0000 */
[----:B------:R-:W-:Y:S02]  /*2b50*/  R2UR UR4, R47 ;  /* 0x000000002f0472ca */ /* 0x000fe400000e0000 */
[C---:B------:R-:W-:Y:S02]  /*2b60*/  ISETP.NE.AND P0, PT, R11.reuse, 0x2, PT ;  /* 0x000000020b00780c */ /* 0x040fe40003f05270 */
[----:B------:R-:W-:Y:S02]  /*2b70*/  PLOP3.LUT P1, PT, PT, PT, PT, 0x80, 0x8 ;  /* 0x000000000008781c */ /* 0x000fe40003f2f070 */
[----:B-1----:R-:W-:Y:S02]  /*2b80*/  SEL R0, RZ, 0x1, P0 ;  /* 0x00000001ff007807 */ /* 0x002fe40000000000 */
[----:B------:R-:W-:-:S02]  /*2b90*/  SEL R11, R11, RZ, P0 ;  /* 0x000000ff0b0b7207 */ /* 0x000fc40000000000 */
[----:B------:R-:W-:Y:S01]  /*2ba0*/  LOP3.LUT R10, R10, R0, RZ, 0x3c, !PT ;  /* 0x000000000a0a7212 */ /* 0x000fe200078e3cff */
[----:B------:R-:W-:Y:S02]  /*2bb0*/  UIADD3 UR29, UPT, UPT, UR38, UR7, URZ ;  /* 0x00000007261d7290 */ /* 0x000fe4000fffe0ff */
[----:B------:R-:W-:Y:S01]  /*2bc0*/  UIADD3 UR32, UPT, UPT, UR37, UR4, URZ ;  /* 0x0000000425207290 */ /* 0x000fe2000fffe0ff */
[----:B------:R-:W-:Y:S11]  /*2bd0*/  BRA.U UP1, `(.L_x_43) ;  /* 0xfffffff101187547 */ /* 0x000ff6000b83ffff */
[----:B------:R-:W-:Y:S01]  /*2be0*/  UIADD3 UR7, UPT, UPT, UR6, 0xd0, URZ ;  /* 0x000000d006077890 */ /* 0x000fe2000fffe0ff */
[----:B------:R-:W-:-:S03]  /*2bf0*/  SHF.L.U32 R2, R12, 0x1f, RZ ;  /* 0x0000001f0c027819 */ /* 0x000fc600000006ff */
[----:B------:R-:W-:-:S09]  /*2c00*/  ULEA UR4, UR5, UR7, 0x3 ;  /* 0x0000000705047291 */ /* 0x000fd2000f8e18ff */
[----:B------:R-:W1:Y:S02]  /*2c10*/  SYNCS.PHASECHK.TRANS64.TRYWAIT P0, [UR4], R2 ;  /* 0x00000002ff0075a7 */ /* 0x000e640008001104 */
[----:B-1----:R-:W-:Y:S05]  /*2c20*/  @!P0 BRA `(.L_x_44) ;  /* 0x0000005800a08947 */ /* 0x002fea0003800000 */
.L_x_150:
[----:B------:R-:W-:-:S04]  /*2c30*/  UIADD3 UR4, UPT, UPT, UR5, 0x1, URZ ;  /* 0x0000000105047890 */ /* 0x000fc8000fffe0ff */
[----:B------:R-:W-:-:S04]  /*2c40*/  UISETP.NE.AND UP0, UPT, UR4, 0x1a, UPT ;  /* 0x0000001a0400788c */ /* 0x000fc8000bf05270 */
[----:B------:R-:W-:Y:S02]  /*2c50*/  USEL UR6, URZ, 0x1, UP0 ;  /* 0x00000001ff067887 */ /* 0x000fe40008000000 */
[----:B------:R-:W-:-:S04]  /*2c60*/  USEL UR4, UR4, URZ, UP0 ;  /* 0x000000ff04047287 */ /* 0x000fc80008000000 */
[----:B------:R-:W-:Y:S01]  /*2c70*/  ULEA UR5, UR4, UR7, 0x3 ;  /* 0x0000000704057291 */ /* 0x000fe2000f8e18ff */
[----:B-1----:R-:W-:-:S04]  /*2c80*/  LOP3.LUT R2, R12, UR6, RZ, 0x3c, !PT ;  /* 0x000000060c027c12 */ /* 0x002fc8000f8e3cff */
[----:B------:R-:W-:-:S04]  /*2c90*/  SHF.L.U32 R3, R2, 0x1f, RZ ;  /* 0x0000001f02037819 */ /* 0x000fc800000006ff */
[----:B------:R-:W1:Y:S02]  /*2ca0*/  SYNCS.PHASECHK.TRANS64.TRYWAIT P0, [UR5], R3 ;  /* 0x00000003ff0075a7 */ /* 0x000e640008001105 */
[----:B-1----:R-:W-:Y:S05]  /*2cb0*/  @!P0 BRA `(.L_x_45) ;  /* 0x0000005800948947 */ /* 0x002fea0003800000 */
.L_x_152:
[----:B------:R-:W-:-:S04]  /*2cc0*/  UIADD3 UR4, UPT, UPT, UR4, 0x1, URZ ;  /* 0x0000000104047890 */ /* 0x000fc8000fffe0ff */
[----:B------:R-:W-:-:S04]  /*2cd0*/  UISETP.NE.AND UP0, UPT, UR4, 0x1a, UPT ;  /* 0x0000001a0400788c */ /* 0x000fc8000bf05270 */
[----:B------:R-:W-:Y:S02]  /*2ce0*/  USEL UR6, URZ, 0x1, UP0 ;  /* 0x00000001ff067887 */ /* 0x000fe40008000000 */
[----:B------:R-:W-:-:S04]  /*2cf0*/  USEL UR4, UR4, URZ, UP0 ;  /* 0x000000ff04047287 */ /* 0x000fc80008000000 */
[----:B------:R-:W-:Y:S01]  /*2d00*/  ULEA UR5, UR4, UR7, 0x3 ;  /* 0x0000000704057291 */ /* 0x000fe2000f8e18ff */
[----:B------:R-:W-:-:S04]  /*2d10*/  LOP3.LUT R2, R2, UR6, RZ, 0x3c, !PT ;  /* 0x0000000602027c12 */ /* 0x000fc8000f8e3cff */
[----:B-1----:R-:W-:-:S04]  /*2d20*/  SHF.L.U32 R3, R2, 0x1f, RZ ;  /* 0x0000001f02037819 */ /* 0x002fc800000006ff */
[----:B------:R-:W1:Y:S02]  /*2d30*/  SYNCS.PHASECHK.TRANS64.TRYWAIT P0, [UR5], R3 ;  /* 0x00000003ff0075a7 */ /* 0x000e640008001105 */
[----:B-1----:R-:W-:Y:S05]  /*2d40*/  @!P0 BRA `(.L_x_46) ;  /* 0x0000005800888947 */ /* 0x002fea0003800000 */
.L_x_154:
        /* <DEDUP_REMOVED lines=9> */
.L_x_156:
        /* <DEDUP_REMOVED lines=9> */
.L_x_158:
        /* <DEDUP_REMOVED lines=9> */
.L_x_160:
        /* <DEDUP_REMOVED lines=9> */
.L_x_162:
        /* <DEDUP_REMOVED lines=9> */
.L_x_164:
        /* <DEDUP_REMOVED lines=9> */
.L_x_166:
        /* <DEDUP_REMOVED lines=9> */
.L_x_168:
        /* <DEDUP_REMOVED lines=9> */
.L_x_170:
        /* <DEDUP_REMOVED lines=9> */
.L_x_172:
        /* <DEDUP_REMOVED lines=9> */
.L_x_174:
        /* <DEDUP_REMOVED lines=9> */
.L_x_176:
        /* <DEDUP_REMOVED lines=9> */
.L_x_178:
        /* <DEDUP_REMOVED lines=9> */
.L_x_180:
        /* <DEDUP_REMOVED lines=9> */
.L_x_182:
        /* <DEDUP_REMOVED lines=9> */
.L_x_184:
        /* <DEDUP_REMOVED lines=9> */
.L_x_186:
        /* <DEDUP_REMOVED lines=9> */
.L_x_188:
        /* <DEDUP_REMOVED lines=9> */
.L_x_190:
        /* <DEDUP_REMOVED lines=9> */
.L_x_192:
        /* <DEDUP_REMOVED lines=9> */
.L_x_194:
        /* <DEDUP_REMOVED lines=9> */
.L_x_196:
        /* <DEDUP_REMOVED lines=9> */
.L_x_198:
[----:B------:R-:W-:-:S04]  /*39b0*/  UIADD3 UR4, UPT, UPT, UR4, 0x1, URZ ;  /* 0x0000000104047890 */ /* 0x000fc8000fffe0ff */
[----:B------:R-:W-:-:S04]  /*39c0*/  UISETP.NE.AND UP0, UPT, UR4, 0x1a, UPT ;  /* 0x0000001a0400788c */ /* 0x000fc8000bf05270 */
[----:B------:R-:W-:Y:S02]  /*39d0*/  USEL UR5, URZ, 0x1, UP0 ;  /* 0x00000001ff057887 */ /* 0x000fe40008000000 */
[----:B------:R-:W-:-:S04]  /*39e0*/  USEL UR4, UR4, URZ, UP0 ;  /* 0x000000ff04047287 */ /* 0x000fc80008000000 */
[----:B------:R-:W-:Y:S01]  /*39f0*/  ULEA UR4, UR4, UR7, 0x3 ;  /* 0x0000000704047291 */ /* 0x000fe2000f8e18ff */
[----:B------:R-:W-:-:S04]  /*3a00*/  LOP3.LUT R2, R2, UR5, RZ, 0x3c, !PT ;  /* 0x0000000502027c12 */ /* 0x000fc8000f8e3cff */
[----:B------:R-:W-:Y:S01]  /*3a10*/  SHF.L.U32 R2, R2, 0x1f, RZ ;  /* 0x0000001f02027819 */ /* 0x000fe200000006ff */
[----:B-1----:R-:W-:-:S07]  /*3a20*/  IMAD.U32 R0, RZ, RZ, UR4 ;  /* 0x00000004ff007e24 */ /* 0x002fce000f8e00ff */
.L_x_69:
[----:B-1----:R1:W2:Y:S02]  /*3a30*/  SYNCS.PHASECHK.TRANS64.TRYWAIT P0, [R0+URZ], R2 ;  /* 0x00000002000075a7 */ /* 0x0022a400080011ff */
[----:B--2---:R-:W-:Y:S05]  /*3a40*/  @!P0 NANOSLEEP.SYNCS 0x989680 ;  /* 0x009896800000895d */ /* 0x004fea0003900000 */
[----:B------:R-:W2:Y:S02]  /*3a50*/  @!P0 SYNCS.PHASECHK.TRANS64 P0, [R0+URZ], R2 ;  /* 0x00000002000085a7 */ /* 0x000ea400080010ff */
[----:B--2---:R-:W-:Y:S05]  /*3a60*/  @P0 EXIT ;  /* 0x000000000000094d */ /* 0x004fea0003800000 */
[----:B------:R-:W-:Y:S05]  /*3a70*/  BRA `(.L_x_69) ;  /* 0xfffffffc00ec7947 */ /* 0x000fea000383ffff */
.L_x_23:
[----:B------:R-:W-:-:S04]  /*3a80*/  UISETP.NE.AND UP0, UPT, UR54, URZ, UPT ;  /* 0x000000ff3600728c */ /* 0x000fc8000bf05270 */
[----:B------:R-:W-:-:S09]  /*3a90*/  UISETP.NE.OR UP0, UPT, UR22, 0x1, UP0 ;  /* 0x000000011600788c */ /* 0x000fd20008705670 */
[----:B------:R-:W-:Y:S05]  /*3aa0*/  BRA.U UP0, `(.L_x_70) ;  /* 0x0000000500487547 */ /* 0x000fea000b800000 */
[----:B------:R-:W-:Y:S01]  /*3ab0*/  ISETP.GE.U32.AND P2, PT, R0, 0x4, PT ;  /* 0x000000040000780c */ /* 0x000fe20003f46070 */
[----:B------:R-:W-:Y:S01]  /*3ac0*/  IMAD.MOV.U32 R12, RZ, RZ, 0x1 ;  /* 0x00000001ff0c7424 */ /* 0x000fe200078e00ff */
[----:B------:R-:W-:Y:S02]  /*3ad0*/  CS2R R10, SRZ ;  /* 0x00000000000a7805 */ /* 0x000fe4000001ff00 */
[----:B------:R-:W-:Y:S01]  /*3ae0*/  CS2R R8, SRZ ;  /* 0x0000000000087805 */ /* 0x000fe2000001ff00 */
[----:B------:R-:W-:Y:S01]  /*3af0*/  UMOV UR6, 0x400 ;  /* 0x0000040000067882 */ /* 0x000fe20000000000 */
[----:B------:R-:W-:Y:S01]  /*3b00*/  UMOV UR5, URZ ;  /* 0x000000ff00057c82 */ /* 0x000fe20008000000 */
[----:B------:R-:W-:-:S12]  /*3b10*/  ULEA UR6, UR54, UR6, 0x18 ;  /* 0x0000000636067291 */ /* 0x000fd8000f8ec0ff */
.L_x_74:
[----:B------:R-:W-:Y:S02]  /*3b20*/  LEA R2, R8, UR6, 0x3 ;  /* 0x0000000608027c11 */ /* 0x000fe4000f8e18ff */
[----:B------:R-:W-:-:S03]  /*3b30*/  SHF.L.U32 R4, R9, 0x1f, RZ ;  /* 0x0000001f09047819 */ /* 0x000fc600000006ff */
[----:B------:R-:W-:Y:S01]  /*3b40*/  VIADD R5, R2, 0x250 ;  /* 0x0000025002057836 */ /* 0x000fe20000000000 */
[----:B------:R-:W2:Y:S02]  /*3b50*/  SYNCS.PHASECHK.TRANS64.TRYWAIT P0, [R2+URZ+0x240], R4 ;  /* 0x00024004020075a7 */ /* 0x000ea400080011ff */
[----:B--2---:R-:W-:Y:S05]  /*3b60*/  @!P0 BRA `(.L_x_71) ;  /* 0x0000005400288947 */ /* 0x004fea0003800000 */
.L_x_199:
[----:B------:R-:W-:Y:S01]  /*3b70*/  ULEA UR4, UR5, UR6, 0x3 ;  /* 0x0000000605047291 */ /* 0x000fe2000f8e18ff */
[----:B--2---:R-:W-:Y:S01]  /*3b80*/  PRMT R2, RZ, 0x654, R5 ;  /* 0x00000654ff027816 */ /* 0x004fe20000000005 */
[----:B------:R-:W-:Y:S01]  /*3b90*/  @!P2 IMAD.MOV.U32 R4, RZ, RZ, 0x10 ;  /* 0x00000010ff04a424 */ /* 0x000fe200078e00ff */
[----:B------:R-:W-:Y:S01]  /*3ba0*/  SHF.L.U32 R5, R12, 0x1f, RZ ;  /* 0x0000001f0c057819 */ /* 0x000fe200000006ff */
[----:B------:R-:W-:Y:S01]  /*3bb0*/  UIADD3 UR7, UPT, UPT, UR4, 0x1e0, URZ ;  /* 0x000001e004077890 */ /* 0x000fe2000fffe0ff */
[----:B------:R2:W-:Y:S05]  /*3bc0*/  SYNCS.ARRIVE.TRANS64.RED.A1T0 RZ, [R2+URZ], RZ ;  /* 0x000000ff02ff79a7 */ /* 0x0005ea00081004ff */
[----:B------:R-:W-:Y:S01]  /*3bd0*/  IMAD.U32 R6, RZ, RZ, UR7 ;  /* 0x00000007ff067e24 */ /* 0x000fe2000f8e00ff */
[----:B------:R-:W3:Y:S04]  /*3be0*/  SYNCS.PHASECHK.TRANS64.TRYWAIT P0, [UR4+0x1f0], R5 ;  /* 0x0001f005ff0075a7 */ /* 0x000ee80008001104 */
[----:B------:R-:W-:Y:S01]  /*3bf0*/  PRMT R6, R0, 0x654, R6 ;  /* 0x0000065400067816 */ /* 0x000fe20000000006 */
[----:B--23--:R-:W-:Y:S06]  /*3c00*/  @!P0 BRA `(.L_x_72) ;  /* 0x0000005400148947 */ /* 0x00cfec0003800000 */
.L_x_201:
[----:B------:R-:W-:Y:S01]  /*3c10*/  ULEA UR8, UR5, UR6, 0x4 ;  /* 0x0000000605087291 */ /* 0x000fe2000f8e20ff */
[----:B------:R-:W-:Y:S01]  /*3c20*/  SEL R3, R6, R3, !P2 ;  /* 0x0000000306037207 */ /* 0x000fe20005000000 */
[----:B------:R-:W-:Y:S01]  /*3c30*/  UIADD3 UR9, UPT, UPT, UR4, 0x1e0, URZ ;  /* 0x000001e004097890 */ /* 0x000fe2000fffe0ff */
[----:B--2---:R-:W-:Y:S01]  /*3c40*/  LEA R2, R11, UR6, 0x3 ;  /* 0x000000060b027c11 */ /* 0x004fe2000f8e18ff */
[----:B------:R-:W-:Y:S01]  /*3c50*/  UIADD3 UR8, UPT, UPT, UR8, 0x270, URZ ;  /* 0x0000027008087890 */ /* 0x000fe2000fffe0ff */
[----:B------:R2:W-:Y:S01]  /*3c60*/  @!P2 SYNCS.ARRIVE.TRANS64.RED RZ, [R3+URZ], R4 ;  /* 0x0000000403ffa9a7 */ /* 0x0005e200080004ff */
[----:B------:R-:W-:Y:S01]  /*3c70*/  UIADD3 UR4, UPT, UPT, UR5, 0x1, URZ ;  /* 0x0000000105047890 */ /* 0x000fe2000fffe0ff */
[----:B------:R-:W-:-:S03]  /*3c80*/  VIADD R8, R8, 0x1 ;  /* 0x0000000108087836 */ /* 0x000fc60000000000 */
[----:B------:R-:W-:Y:S02]  /*3c90*/  UISETP.NE.AND UP0, UPT, UR4, 0x2, UPT ;  /* 0x000000020400788c */ /* 0x000fe4000bf05270 */
[----:B------:R-:W-:Y:S01]  /*3ca0*/  ISETP.NE.AND P0, PT, R8, 0x2, PT ;  /* 0x000000020800780c */ /* 0x000fe20003f05270 */
[----:B------:R-:W-:Y:S06]  /*3cb0*/  UGETNEXTWORKID.BROADCAST [UR8], [UR9] ;  /* 0x00000000080073ca */ /* 0x000fec0008000100 */
[----:B------:R-:W-:Y:S02]  /*3cc0*/  USEL UR7, URZ, 0x1, UP0 ;  /* 0x00000001ff077887 */ /* 0x000fe40008000000 */
[----:B------:R-:W-:-:S04]  /*3cd0*/  USEL UR5, UR4, URZ, UP0 ;  /* 0x000000ff04057287 */ /* 0x000fc80008000000 */
[----:B------:R-:W-:Y:S02]  /*3ce0*/  LOP3.LUT R12, R12, UR7, RZ, 0x3c, !PT ;  /* 0x000000070c0c7c12 */ /* 0x000fe4000f8e3cff */
[----:B--2---:R-:W-:-:S04]  /*3cf0*/  SHF.L.U32 R4, R10, 0x1f, RZ ;  /* 0x0000001f0a047819 */ /* 0x004fc800000006ff */
[----:B------:R-:W2:Y:S02]  /*3d00*/  SYNCS.PHASECHK.TRANS64.TRYWAIT P1, [R2+URZ+0x1e0], R4 ;  /* 0x0001e004020075a7 */ /* 0x000ea400080211ff */
[----:B--2---:R-:W-:Y:S05]  /*3d10*/  @!P1 BRA `(.L_x_73) ;  /* 0x0000005000e89947 */ /* 0x004fea0003800000 */
.L_x_202:
[C---:B--2---:R-:W-:Y:S01]  /*3d20*/  LEA R4, R11.reuse, UR6, 0x4 ;  /* 0x000000060b047c11 */ /* 0x044fe2000f8e20ff */
[----:B------:R-:W-:Y:S01]  /*3d30*/  VIADD R2, R2, 0x1f0 ;  /* 0x000001f002027836 */ /* 0x000fe20000000000 */
[----:B------:R-:W-:Y:S01]  /*3d40*/  SEL R8, R8, RZ, P0 ;  /* 0x000000ff08087207 */ /* 0x000fe20000000000 */
[----:B------:R-:W-:-:S03]  /*3d50*/  VIADD R11, R11, 0x1 ;  /* 0x000000010b0b7836 */ /* 0x000fc60000000000 */
[----:B------:R-:W2:Y:S01]  /*3d60*/  LDS.128 R4, [R4+0x270] ;  /* 0x0002700004047984 */ /* 0x000ea20000000c00 */
[----:B------:R-:W-:Y:S02]  /*3d70*/  PRMT R2, RZ, 0x654, R2 ;  /* 0x00000654ff027816 */ /* 0x000fe40000000002 */
[C---:B------:R-:W-:Y:S01]  /*3d80*/  ISETP.NE.AND P1, PT, R11.reuse, 0x2, PT ;  /* 0x000000020b00780c */ /* 0x040fe20003f25270 */
[----:B------:R-:W-:Y:S01]  /*3d90*/  @!PT LDS RZ, [RZ] ;  /* 0x00000000fffff984 */ /* 0x000fe20000000800 */
[----:B------:R-:W-:Y:S01]  /*3da0*/  @!PT LDS RZ, [RZ] ;  /* 0x00000000fffff984 */ /* 0x000fe20000000800 */
[----:B------:R-:W-:Y:S01]  /*3db0*/  @!PT LDS RZ, [RZ] ;  /* 0x00000000fffff984 */ /* 0x000fe20000000800 */
[----:B------:R-:W-:Y:S01]  /*3dc0*/  @!PT LDS RZ, [RZ] ;  /* 0x00000000fffff984 */ /* 0x000fe20000000800 */
[----:B------:R3:W-:Y:S06]  /*3dd0*/  MEMBAR.ALL.CTA ;  /* 0x0000000000007992 */ /* 0x0007ec0000008000 */
[----:B---3--:R-:W3:Y:S01]  /*3de0*/  FENCE.VIEW.ASYNC.S ;  /* 0x00000000000073c6 */ /* 0x008ee20000000000 */
[----:B------:R-:W-:Y:S01]  /*3df0*/  SEL R11, R11, RZ, P1 ;  /* 0x000000ff0b0b7207 */ /* 0x000fe20000800000 */
[----:B---3--:R3:W-:Y:S01]  /*3e00*/  SYNCS.ARRIVE.TRANS64.RED.A1T0 RZ, [R2+URZ], RZ ;  /* 0x000000ff02ff79a7 */ /* 0x0087e200081004ff */
[----:B--2---:R-:W-:-:S02]  /*3e10*/  LOP3.LUT P3, RZ, R6, 0x1, RZ, 0xc0, !PT ;  /* 0x0000000106ff7812 */ /* 0x004fc4000786c0ff */
[----:B------:R-:W-:-:S04]  /*3e20*/  SEL R4, RZ, 0x1, P1 ;  /* 0x00000001ff047807 */ /* 0x000fc80000800000 */
[----:B------:R-:W-:Y:S02]  /*3e30*/  LOP3.LUT R10, R10, R4, RZ, 0x3c, !PT ;  /* 0x000000040a0a7212 */ /* 0x000fe400078e3cff */
[----:B---3--:R-:W-:-:S04]  /*3e40*/  SEL R2, RZ, 0x1, P0 ;  /* 0x00000001ff027807 */ /* 0x008fc80000000000 */
[----:B------:R-:W-:Y:S01]  /*3e50*/  LOP3.LUT R9, R9, R2, RZ, 0x3c, !PT ;  /* 0x0000000209097212 */ /* 0x000fe200078e3cff */
[----:B------:R-:W-:Y:S06]  /*3e60*/  @P3 BRA `(.L_x_74) ;  /* 0xfffffffc002c3947 */ /* 0x000fec000383ffff */
[----:B------:R-:W-:Y:S01]  /*3e70*/  ULEA UR4, UR5, UR6, 0x3 ;  /* 0x0000000605047291 */ /* 0x000fe2000f8e18ff */
[----:B------:R-:W-:-:S08]  /*3e80*/  SHF.L.U32 R2, R12, 0x1f, RZ ;  /* 0x0000001f0c027819 */ /* 0x000fd000000006ff */
[----:B------:R-:W2:Y:S02]  /*3e90*/  SYNCS.PHASECHK.TRANS64 P0, [UR4+0x1f0], R2 ;  /* 0x0001f002ff0075a7 */ /* 0x000ea40008001004 */
[----:B--2---:R-:W-:Y:S05]  /*3ea0*/  @P0 BRA `(.L_x_75) ;  /* 0x0000000000080947 */ /* 0x004fea0003800000 */
[----:B------:R-:W2:Y:S02]  /*3eb0*/  SYNCS.PHASECHK.TRANS64.TRYWAIT P0, [UR4+0x1f0], R2 ;  /* 0x0001f002ff0075a7 */ /* 0x000ea40008001104 */
[----:B--2---:R-:W-:Y:S05]  /*3ec0*/  @!P0 BRA `(.L_x_76) ;  /* 0x0000005000908947 */ /* 0x004fea0003800000 */
.L_x_75:
[----:B------:R-:W-:-:S04]  /*3ed0*/  UIADD3 UR7, UPT, UPT, UR5, 0x1, URZ ;  /* 0x0000000105077890 */ /* 0x000fc8000fffe0ff */
[----:B------:R-:W-:-:S04]  /*3ee0*/  UISETP.NE.AND UP0, UPT, UR7, 0x2, UPT ;  /* 0x000000020700788c */ /* 0x000fc8000bf05270 */
[----:B------:R-:W-:Y:S02]  /*3ef0*/  USEL UR8, URZ, 0x1, UP0 ;  /* 0x00000001ff087887 */ /* 0x000fe40008000000 */
[----:B------:R-:W-:-:S04]  /*3f00*/  USEL UR7, UR7, URZ, UP0 ;  /* 0x000000ff07077287 */ /* 0x000fc80008000000 */
[----:B------:R-:W-:Y:S01]  /*3f10*/  ULEA UR7, UR7, UR6, 0x3 ;  /* 0x0000000607077291 */ /* 0x000fe2000f8e18ff */
[----:B--2---:R-:W-:-:S04]  /*3f20*/  LOP3.LUT R2, R12, UR8, RZ, 0x3c, !PT ;  /* 0x000000080c027c12 */ /* 0x004fc8000f8e3cff */
[----:B------:R-:W-:-:S04]  /*3f30*/  SHF.L.U32 R0, R2, 0x1f, RZ ;  /* 0x0000001f02007819 */ /* 0x000fc800000006ff */
[----:B------:R-:W2:Y:S02]  /*3f40*/  SYNCS.PHASECHK.TRANS64 P0, [UR7+0x1f0], R0 ;  /* 0x0001f000ff0075a7 */ /* 0x000ea40008001007 */
[----:B-12---:R-:W-:Y:S05]  /*3f50*/  @P0 EXIT ;  /* 0x000000000000094d */ /* 0x006fea0003800000 */
[----:B------:R-:W-:Y:S02]  /*3f60*/  SHF.L.U32 R2, R2, 0x1f, RZ ;  /* 0x0000001f02027819 */ /* 0x000fe400000006ff */
[----:B------:R-:W-:-:S07]  /*3f70*/  MOV R0, UR7 ;  /* 0x0000000700007c02 */ /* 0x000fce0008000f00 */
.L_x_77:
[----:B-1----:R1:W2:Y:S02]  /*3f80*/  SYNCS.PHASECHK.TRANS64.TRYWAIT P0, [R0+URZ+0x1f0], R2 ;  /* 0x0001f002000075a7 */ /* 0x0022a400080011ff */
[----:B--2---:R-:W-:Y:S05]  /*3f90*/  @!P0 NANOSLEEP.SYNCS 0x989680 ;  /* 0x009896800000895d */ /* 0x004fea0003900000 */
[----:B------:R-:W2:Y:S02]  /*3fa0*/  @!P0 SYNCS.PHASECHK.TRANS64 P0, [R0+URZ+0x1f0], R2 ;  /* 0x0001f002000085a7 */ /* 0x000ea400080010ff */
[----:B--2---:R-:W-:Y:S05]  /*3fb0*/  @P0 EXIT ;  /* 0x000000000000094d */ /* 0x004fea0003800000 */
[----:B------:R-:W-:Y:S05]  /*3fc0*/  BRA `(.L_x_77) ;  /* 0xfffffffc00ec7947 */ /* 0x000fea000383ffff */
.L_x_70:
[----:B------:R-:W-:Y:S05]  /*3fd0*/  BRA.U UP4, `(.L_x_78) ;  /* 0x0000000d049c7547 */ /* 0x000fea000b800000 */
[----:B------:R-:W-:Y:S01]  /*3fe0*/  UMOV UR4, 0x40 ;  /* 0x0000004000047882 */ /* 0x000fe20000000000 */
[----:B------:R-:W-:Y:S01]  /*3ff0*/  NOP ;  /* 0x0000000000007918 */ /* 0x000fe20000000000 */
[----:B------:R-:W-:Y:S01]  /*4000*/  ULEA UR5, UR54, UR4, 0x18 ;  /* 0x0000000436057291 */ /* 0x000fe2000f8ec0ff */
[----:B------:R-:W-:Y:S02]  /*4010*/  UMOV UR6, 0x400 ;  /* 0x0000040000067882 */ /* 0x000fe40000000000 */
[----:B------:R-:W-:-:S06]  /*4020*/  ULEA UR6, UR54, UR6, 0x18 ;  /* 0x0000000636067291 */ /* 0x000fcc000f8ec0ff */
[----:B------:R-:W2:Y:S02]  /*4030*/  LDS.U8 R0, [UR5+0x1c] ;  /* 0x00001c05ff007984 */ /* 0x000ea40008000000 */
[----:B--2---:R-:W-:-:S13]  /*4040*/  ISETP.NE.AND P0, PT, R0, RZ, PT ;  /* 0x000000ff0000720c */ /* 0x004fda0003f05270 */
[----:B------:R-:W-:Y:S05]  /*4050*/  @P0 BRA `(.L_x_79) ;  /* 0x0000000000580947 */ /* 0x000fea0003800000 */
[----:B------:R-:W-:-:S13]  /*4060*/  ELECT P0, URZ, PT ;  /* 0x0000000000ff782f */ /* 0x000fda0003800000 */
[----:B------:R-:W-:Y:S05]  /*4070*/  @!P0 BRA `(.L_x_80) ;  /* 0x0000000000608947 */ /* 0x000fea0003800000 */
[----:B------:R-:W-:Y:S01]  /*4080*/  UMOV UR4, 0x10 ;  /* 0x0000001000047882 */ /* 0x000fe20000000000 */
[----:B------:R-:W-:Y:S01]  /*4090*/  HFMA2 R0, -RZ, RZ, 0, 5.9604644775390625e-08 ;  /* 0x00000001ff007431 */ /* 0x000fe200000001ff */
[----:B------:R-:W-:-:S03]  /*40a0*/  MOV R3, 0xffff ;  /* 0x0000ffff00037802 */ /* 0x000fc60000000f00 */
[----:B------:R-:W-:Y:S04]  /*40b0*/  DEPBAR.LE SB2, 0x36 ;  /* 0x0000ad800000791a */ /* 0x000fe80000000000 */
[----:B------:R-:W2:Y:S02]  /*40c0*/  UTCATOMSWS.FIND_AND_SET.ALIGN UP0, UR4, UR4 ;  /* 0x00000004000475e3 */ /* 0x000ea40008000800 */
[----:B--2---:R-:W-:Y:S01]  /*40d0*/  MOV R4, UR4 ;  /* 0x0000000400047c02 */ /* 0x004fe20008000f00 */
[----:B------:R-:W-:Y:S06]  /*40e0*/  BRA.U UP0, `(.L_x_81) ;  /* 0x0000000100187547 */ /* 0x000fec000b800000 */
.L_x_82:
[----:B------:R-:W-:Y:S05]  /*40f0*/  NANOSLEEP 0x64 ;  /* 0x000000640000795d */ /* 0x000fea0003800000 */
[----:B------:R-:W-:-:S05]  /*4100*/  UMOV UR4, 0x10 ;  /* 0x0000001000047882 */ /* 0x000fca0000000000 */
[----:B------:R-:W-:Y:S04]  /*4110*/  DEPBAR.LE SB2, 0x36 ;  /* 0x0000ad800000791a */ /* 0x000fe80000000000 */
[----:B------:R-:W2:Y:S02]  /*4120*/  UTCATOMSWS.FIND_AND_SET.ALIGN UP0, UR4, UR4 ;  /* 0x00000004000475e3 */ /* 0x000ea40008000800 */
[----:B--2---:R-:W-:Y:S01]  /*4130*/  MOV R4, UR4 ;  /* 0x0000000400047c02 */ /* 0x004fe20008000f00 */
[----:B------:R-:W-:Y:S05]  /*4140*/  BRA.U !UP0, `(.L_x_82) ;  /* 0xfffffffd08e87547 */ /* 0x000fea000b83ffff */
.L_x_81:
[-C--:B------:R-:W-:Y:S02]  /*4150*/  SHF.L.U32 R3, R3, R4.reuse, RZ ;  /* 0x0000000403037219 */ /* 0x080fe400000006ff */
[----:B------:R-:W-:Y:S01]  /*4160*/  SHF.L.U32 R0, R0, R4, RZ ;  /* 0x0000000400007219 */ /* 0x000fe200000006ff */
[----:B------:R-:W-:Y:S02]  /*4170*/  IMAD.SHL.U32 R4, R4, 0x20, RZ ;  /* 0x0000002004047824 */ /* 0x000fe400078e00ff */
[----:B------:R2:W-:Y:S04]  /*4180*/  ATOMS.OR RZ, [UR5+0x14], R3 ;  /* 0x00001403ffff798c */ /* 0x0005e8000b000005 */
[----:B------:R2:W-:Y:S04]  /*4190*/  ATOMS.OR RZ, [UR5+0x18], R0 ;  /* 0x00001800ffff798c */ /* 0x0005e8000b000005 */
[----:B------:R2:W-:Y:S01]  /*41a0*/  STS [UR6+0x290], R4 ;  /* 0x00029004ff007988 */ /* 0x0005e20008000806 */
[----:B------:R-:W-:Y:S05]  /*41b0*/  BRA `(.L_x_80) ;  /* 0x0000000000107947 */ /* 0x000fea0003800000 */
.L_x_79:
[----:B------:R-:W-:Y:S02]  /*41c0*/  MOV R0, 0xffffffff ;  /* 0xffffffff00007802 */ /* 0x000fe40000000f00 */
[----:B------:R-:W-:-:S03]  /*41d0*/  MOV R4, 0x4200 ;  /* 0x0000420000047802 */ /* 0x000fc60000000f00 */
[----:B------:R2:W-:Y:S04]  /*41e0*/  STS [UR6+0x290], R0 ;  /* 0x00029000ff007988 */ /* 0x0005e80008000806 */
[----:B-12--5:R-:W-:Y:S05]  /*41f0*/  CALL.REL.NOINC `($__internal_1_$__cuda_sm10x_tcgen05_guardrail_trap_phase_invalid_during_alloc) ;  /* 0x0000005400687944 */ /* 0x026fea0003c00000 */
.L_x_80:
[----:B------:R-:W-:Y:S05]  /*4200*/  WARPSYNC.ALL ;  /* 0x0000000000007948 */ /* 0x000fea0003800000 */
[----:B------:R-:W3:Y:S01]  /*4210*/  S2UR UR4, SR_CgaCtaId ;  /* 0x00000000000479c3 */ /* 0x000ee20000008800 */
[----:B------:R-:W-:Y:S01]  /*4220*/  UMOV UR17, 0x400 ;  /* 0x0000040000117882 */ /* 0x000fe20000000000 */
[----:B------:R-:W-:-:S06]  /*4230*/  NOP ;  /* 0x0000000000007918 */ /* 0x000fcc0000000000 */
[----:B------:R-:W-:Y:S06]  /*4240*/  BAR.ARV 0x6, 0xa0 ;  /* 0x0182800000007b1d */ /* 0x000fec0000002000 */
[----:B------:R-:W4:Y:S01]  /*4250*/  LDCU UR5, c[0x0][0x38c] ;  /* 0x00007180ff0577ac */ /* 0x000f220008000800 */
[----:B------:R-:W-:Y:S01]  /*4260*/  LOP3.LUT R2, R2, 0xffff, RZ, 0xc0, !PT ;  /* 0x0000ffff02027812 */ /* 0x000fe200078ec0ff */
[----:B------:R-:W-:Y:S01]  /*4270*/  IMAD.MOV.U32 R11, RZ, RZ, 0x1 ;  /* 0x00000001ff0b7424 */ /* 0x000fe200078e00ff */
[----:B------:R-:W-:Y:S01]  /*4280*/  CS2R R8, SRZ ;  /* 0x0000000000087805 */ /* 0x000fe2000001ff00 */
[----:B------:R-:W1:Y:S01]  /*4290*/  LDCU UR8, c[0x0][0x38c] ;  /* 0x00007180ff0877ac */ /* 0x000e620008000800 */
[----:B------:R-:W-:Y:S01]  /*42a0*/  R2UR UR19, R2 ;  /* 0x00000000021372ca */ /* 0x000fe200000e0000 */
[----:B------:R-:W-:Y:S01]  /*42b0*/  IMAD.MOV.U32 R10, RZ, RZ, RZ ;  /* 0x000000ffff0a7224 */ /* 0x000fe200078e00ff */
[----:B------:R-:W-:Y:S01]  /*42c0*/  UMOV UR22, URZ ;  /* 0x000000ff00167c82 */ /* 0x000fe20008000000 */
[----:B------:R-:W-:Y:S01]  /*42d0*/  UMOV UR14, URZ ;  /* 0x000000ff000e7c82 */ /* 0x000fe20008000000 */
[----:B---3--:R-:W-:Y:S01]  /*42e0*/  ULEA UR17, UR4, UR17, 0x18 ;  /* 0x0000001104117291 */ /* 0x008fe2000f8ec0ff */
[----:B------:R-:W-:Y:S01]  /*42f0*/  UMOV UR26, 0x0 ;  /* 0x00000000001a7882 */ /* 0x000fe20000000000 */
[----:B------:R-:W-:-:S02]  /*4300*/  UMOV UR27, 0x4100010 ;  /* 0x04100010001b7882 */ /* 0x000fc40000000000 */
[----:B------:R-:W-:Y:S02]  /*4310*/  UIADD3 UR6, UPT, UPT, UR17, 0x3600, URZ ;  /* 0x0000360011067890 */ /* 0x000fe4000fffe0ff */
[----:B------:R-:W-:Y:S02]  /*4320*/  UIADD3 UR7, UPT, UPT, UR17, 0x1d600, URZ ;  /* 0x0001d60011077890 */ /* 0x000fe4000fffe0ff */
[----:B----4-:R-:W-:Y:S01]  /*4330*/  UIADD3 UR5, UPT, UPT, UR5, 0x1f, URZ ;  /* 0x0000001f05057890 */ /* 0x010fe2000fffe0ff */
[----:B--2---:R-:W2:Y:S01]  /*4340*/  LDS R0, [UR17+0x290] ;  /* 0x00029011ff007984 */ /* 0x004ea20008000800 */
[----:B------:R-:W-:Y:S02]  /*4350*/  USHF.R.U32.HI UR6, URZ, 0x4, UR6 ;  /* 0x00000004ff067899 */ /* 0x000fe40008011606 */
[----:B------:R-:W-:Y:S02]  /*4360*/  USHF.R.S32.HI UR4, URZ, 0x1f, UR5 ;  /* 0x0000001fff047899 */ /* 0x000fe40008011405 */
[----:B------:R-:W-:-:S02]  /*4370*/  ULOP3.LUT UR6, UR6, 0x3fff, URZ, 0xc0, !UPT ;  /* 0x00003fff06067892 */ /* 0x000fc4000f8ec0ff */
[----:B------:R-:W-:Y:S02]  /*4380*/  ULEA.HI UR4, UR4, UR5, URZ, 0x5 ;  /* 0x0000000504047291 */ /* 0x000fe4000f8f28ff */
[----:B------:R-:W-:Y:S02]  /*4390*/  USHF.R.U32.HI UR5, URZ, 0x4, UR7 ;  /* 0x00000004ff057899 */ /* 0x000fe40008011607 */
[----:B------:R-:W-:Y:S02]  /*43a0*/  USHF.R.S32.HI UR28, URZ, 0x5, UR4 ;  /* 0x00000005ff1c7899 */ /* 0x000fe40008011404 */
[----:B------:R-:W-:Y:S02]  /*43b0*/  ULOP3.LUT UR5, UR5, 0x3fff, URZ, 0xc0, !UPT ;  /* 0x00003fff05057892 */ /* 0x000fe4000f8ec0ff */
[----:B------:R-:W-:Y:S02]  /*43c0*/  UISETP.LT.AND UP0, UPT, UR28, 0x1, UPT ;  /* 0x000000011c00788c */ /* 0x000fe4000bf01270 */
[----:B------:R-:W-:-:S02]  /*43d0*/  ULOP3.LUT UR20, UR6, 0x10000, URZ, 0xfc, !UPT ;  /* 0x0001000006147892 */ /* 0x000fc4000f8efcff */
[----:B------:R-:W-:Y:S02]  /*43e0*/  USEL UR29, UR28, 0x1, !UP0 ;  /* 0x000000011c1d7887 */ /* 0x000fe4000c000000 */
[----:B------:R-:W-:Y:S02]  /*43f0*/  ULOP3.LUT UR21, UR5, 0x10000, URZ, 0xfc, !UPT ;  /* 0x0001000005157892 */ /* 0x000fe4000f8efcff */
[----:B------:R-:W-:Y:S02]  /*4400*/  UIADD3 UR29, UPT, UPT, -UR29, URZ, URZ ;  /* 0x000000ff1d1d7290 */ /* 0x000fe4000fffe1ff */
[----:B-1----:R-:W-:Y:S01]  /*4410*/  UISETP.GE.AND UP4, UPT, UR8, 0x1, UPT ;  /* 0x000000010800788c */ /* 0x002fe2000bf86270 */
[----:B------:R-:W-:Y:S01]  /*4420*/  UMOV UR24, 0x0 ;  /* 0x0000000000187882 */ /* 0x000fe20000000000 */
[----:B------:R-:W-:Y:S01]  /*4430*/  UMOV UR25, 0x4100010 ;  /* 0x0410001000197882 */ /* 0x000fe20000000000 */
[----:B--2---:R-:W-:-:S15]  /*4440*/  R2UR UR30, R0 ;  /* 0x00000000001e72ca */ /* 0x004fde00000e0000 */
.L_x_89:
[----:B------:R-:W-:Y:S02]  /*4450*/  LEA R0, R10, UR17, 0x3 ;  /* 0x000000110a007c11 */ /* 0x000fe4000f8e18ff */
[----:B------:R-:W-:Y:S02]  /*4460*/  SHF.L.U32 R2, R9, 0x1f, RZ ;  /* 0x0000001f09027819 */ /* 0x000fe400000006ff */
[----:B------:R-:W-:Y:S01]  /*4470*/  PLOP3.LUT P0, PT, PT, PT, UP4, 0x80, 0x8 ;  /* 0x000000000008781c */ /* 0x000fe20003f0f048 */
[----:B------:R-:W-:Y:S01]  /*4480*/  VIADD R3, R0, 0x1f0 ;  /* 0x000001f000037836 */ /* 0x000fe20000000000 */
[----:B-1----:R-:W1:Y:S02]  /*4490*/  SYNCS.PHASECHK.TRANS64.TRYWAIT P1, [R0+URZ+0x1e0], R2 ;  /* 0x0001e002000075a7 */ /* 0x002e6400080211ff */
[----:B-1-3--:R-:W-:Y:S09]  /*44a0*/  @!P1 BRA `(.L_x_83) ;  /* 0x0000004c00309947 */ /* 0x00aff20003800000 */
.L_x_204:
[----:B------:R-:W-:Y:S01]  /*44b0*/  LEA R4, R10, UR17, 0x4 ;  /* 0x000000110a047c11 */ /* 0x000fe2000f8e20ff */
[----:B------:R-:W-:Y:S01]  /*44c0*/  @UP4 ULEA UR4, UR14, UR17, 0x3 ;  /* 0x000000110e044291 */ /* 0x000fe2000f8e18ff */
[----:B------:R-:W-:Y:S01]  /*44d0*/  PLOP3.LUT P2, PT, PT, PT, PT, 0x80, 0x8 ;  /* 0x000000000008781c */ /* 0x000fe20003f4f070 */
[----:B------:R-:W-:Y:S01]  /*44e0*/  ULEA UR23, UR22, UR17, 0x3 ;  /* 0x0000001116177291 */ /* 0x000fe2000f8e18ff */
[----:B------:R-:W-:Y:S02]  /*44f0*/  PRMT R3, RZ, 0x654, R3 ;  /* 0x00000654ff037816 */ /* 0x000fe40000000003 */
[----:B------:R-:W2:Y:S01]  /*4500*/  LDS.128 R4, [R4+0x270] ;  /* 0x0002700004047984 */ /* 0x000ea20000000c00 */
[----:B-1----:R-:W-:Y:S02]  /*4510*/  @P0 SHF.L.U32 R2, R8, 0x1f, RZ ;  /* 0x0000001f08020819 */ /* 0x002fe400000006ff */
[----:B------:R-:W-:Y:S01]  /*4520*/  SHF.L.U32 R0, R11, 0x1f, RZ ;  /* 0x0000001f0b007819 */ /* 0x000fe200000006ff */
[----:B------:R-:W-:Y:S01]  /*4530*/  @!PT LDS RZ, [RZ] ;  /* 0x00000000fffff984 */ /* 0x000fe20000000800 */
[----:B------:R-:W-:Y:S01]  /*4540*/  @!PT LDS RZ, [RZ] ;  /* 0x00000000fffff984 */ /* 0x000fe20000000800 */
[----:B------:R-:W-:Y:S01]  /*4550*/  @!PT LDS RZ, [RZ] ;  /* 0x00000000fffff984 */ /* 0x000fe20000000800 */
[----:B------:R-:W-:Y:S01]  /*4560*/  @!PT LDS RZ, [RZ] ;  /* 0x00000000fffff984 */ /* 0x000fe20000000800 */
[----:B------:R1:W-:Y:S06]  /*4570*/  MEMBAR.ALL.CTA ;  /* 0x0000000000007992 */ /* 0x0003ec0000008000 */
[----:B-1----:R-:W1:Y:S02]  /*4580*/  FENCE.VIEW.ASYNC.S ;  /* 0x00000000000073c6 */ /* 0x002e640000000000 */
[----:B-1----:R1:W-:Y:S01]  /*4590*/  SYNCS.ARRIVE.TRANS64.RED.A1T0 RZ, [R3+URZ], RZ ;  /* 0x000000ff03ff79a7 */ /* 0x0023e200081004ff */
[----:B------:R1:W3:Y:S01]  /*45a0*/  @P0 SYNCS.PHASECHK.TRANS64.TRYWAIT P2, [UR4], R2 ;  /* 0x00000002ff0005a7 */ /* 0x0002e20008041104 */
[----:B------:R-:W-:Y:S01]  /*45b0*/  ULEA.HI UR4, UR22, UR22, URZ, 0x1 ;  /* 0x0000001616047291 */ /* 0x000fe2000f8f08ff */
[----:B--2---:R-:W-:-:S03]  /*45c0*/  LOP3.LUT P1, RZ, R6, 0x1, RZ, 0xc0, !PT ;  /* 0x0000000106ff7812 */ /* 0x004fc6000782c0ff */
[----:B------:R-:W-:Y:S02]  /*45d0*/  USHF.L.U32 UR18, UR4, 0x5, URZ ;  /* 0x0000000504127899 */ /* 0x000fe400080006ff */
[----:B------:R-:W-:Y:S02]  /*45e0*/  ULOP3.LUT UR4, UR4, 0xffe, URZ, 0xc0, !UPT ;  /* 0x00000ffe04047892 */ /* 0x000fe4000f8ec0ff */
[----:B------:R-:W-:Y:S02]  /*45f0*/  ULOP3.LUT UR18, UR18, 0xffffffc0, URZ, 0xc0, !UPT ;  /* 0xffffffc012127892 */ /* 0x000fe4000f8ec0ff */
[----:B------:R-:W-:Y:S02]  /*4600*/  UIADD3 UR4, UPT, UPT, -UR4, UR22, URZ ;  /* 0x0000001604047290 */ /* 0x000fe4000fffe1ff */
[----:B------:R-:W-:Y:S01]  /*4610*/  UIADD3 UR18, UPT, UPT, UR30, UR18, URZ ;  /* 0x000000121e127290 */ /* 0x000fe2000fffe0ff */
[----:B------:R-:W2:Y:S03]  /*4620*/  SYNCS.PHASECHK.TRANS64.TRYWAIT P0, [UR23+0x220], R0 ;  /* 0x00022000ff0075a7 */ /* 0x000ea60008001117 */
[----:B------:R-:W-:Y:S01]  /*4630*/  ULEA UR18, UR4, UR18, 0x14 ;  /* 0x0000001204127291 */ /* 0x000fe2000f8ea0ff */
[----:B-123--:R-:W-:Y:S11]  /*4640*/  @!P0 BRA `(.L_x_84) ;  /* 0x0000004800dc8947 */ /* 0x00eff60003800000 */
.L_x_206:
[----:B------:R-:W-:Y:S01]  /*4650*/  IADD3 R10, PT, PT, R10, 0x1, RZ ;  /* 0x000000010a0a7810 */ /* 0x000fe20007ffe0ff */
[----:B------:R-:W-:Y:S06]  /*4660*/  BRA.U !UP4, `(.L_x_85) ;  /* 0x000000010c987547 */ /* 0x000fec000b800000 */
[----:B------:R-:W-:Y:S01]  /*4670*/  UPLOP3.LUT UP2, UPT, UPT, UPT, UPT, 0x40, 0x4 ;  /* 0x000000000004789c */ /* 0x000fe20003f4e870 */
[----:B------:R-:W-:Y:S01]  /*4680*/  UMOV UR16, UR29 ;  /* 0x0000001d00107c82 */ /* 0x000fe20008000000 */
[----:B------:R-:W-:Y:S01]  /*4690*/  UMOV UR15, UR28 ;  /* 0x0000001c000f7c82 */ /* 0x000fe20008000000 */
[----:B------:R-:W-:-:S08]  /*46a0*/  UMOV UR6, UR14 ;  /* 0x0000000e00067c82 */ /* 0x000fd00008000000 */
.L_x_88:
[----:B------:R-:W-:Y:S02]  /*46b0*/  UIADD3 UR16, UPT, UPT, UR16, 0x1, URZ ;  /* 0x0000000110107890 */ /* 0x000fe4000fffe0ff */
[----:B--2---:R-:W-:Y:S02]  /*46c0*/  ULEA UR5, UR6, UR17, 0x3 ;  /* 0x0000001106057291 */ /* 0x004fe4000f8e18ff */
[----:B------:R-:W-:Y:S01]  /*46d0*/  UISETP.NE.AND UP3, UPT, UR16, URZ, UPT ;  /* 0x000000ff1000728c */ /* 0x000fe2000bf65270 */
[----:B---3--:R-:W-:Y:S10]  /*46e0*/  @P2 BRA `(.L_x_86) ;  /* 0x00000000000c2947 */ /* 0x008ff40003800000 */
[----:B-1----:R-:W-:Y:S04]  /*46f0*/  SHF.L.U32 R2, R8, 0x1f, RZ ;  /* 0x0000001f08027819 */ /* 0x002fe800000006ff */
[----:B------:R-:W1:Y:S02]  /*4700*/  SYNCS.PHASECHK.TRANS64.TRYWAIT P0, [UR5], R2 ;  /* 0x00000002ff0075a7 */ /* 0x000e640008001105 */
[----:B-1----:R-:W-:Y:S05]  /*4710*/  @!P0 BRA `(.L_x_87) ;  /* 0x0000004800c08947 */ /* 0x002fea0003800000 */
.L_x_86:
[----:B------:R-:W-:Y:S01]  /*4720*/  UISETP.NE.AND UP0, UPT, UR15, 0x1, UPT ;  /* 0x000000010f00788c */ /* 0x000fe2000bf05270 */
[----:B------:R-:W-:Y:S01]  /*4730*/  PLOP3.LUT P2, PT, PT, PT, PT, 0x80, 0x8 ;  /* 0x000000000008781c */ /* 0x000fe20003f4f070 */
[----:B------:R-:W-:Y:S02]  /*4740*/  UIADD3 UR4, UPT, UPT, UR6, 0x1, URZ ;  /* 0x0000000106047890 */ /* 0x000fe4000fffe0ff */
[----:B------:R-:W-:Y:S02]  /*4750*/  ULEA UR12, UR6, UR21, 0x8 ;  /* 0x00000015060c7291 */ /* 0x000fe4000f8e40ff */
[----:B------:R-:W-:Y:S01]  /*4760*/  UISETP.NE.AND UP1, UPT, UR4, 0x1a, UPT ;  /* 0x0000001a0400788c */ /* 0x000fe2000bf25270 */
[----:B------:R-:W-:Y:S01]  /*4770*/  PLOP3.LUT P0, PT, PT, PT, UP0, 0x80, 0x8 ;  /* 0x000000000008781c */ /* 0x000fe20003f0f008 */
[----:B------:R-:W-:Y:S02]  /*4780*/  UIADD3 UR10, UPT, UPT, UR12, 0x2, URZ ;  /* 0x000000020c0a7890 */ /* 0x000fe4000fffe0ff */
[----:B------:R-:W-:Y:S02]  /*4790*/  USEL UR7, URZ, 0x1, UP1 ;  /* 0x00000001ff077887 */ /* 0x000fe40008800000 */
[----:B------:R-:W-:Y:S02]  /*47a0*/  USEL UR14, UR4, URZ, UP1 ;  /* 0x000000ff040e7287 */ /* 0x000fe40008800000 */
[----:B------:R-:W-:Y:S02]  /*47b0*/  UIADD3 UR15, UPT, UPT, UR15, -0x1, URZ ;  /* 0xffffffff0f0f7890 */ /* 0x000fe4000fffe0ff */
[----:B------:R-:W-:Y:S01]  /*47c0*/  @UP0 ULEA UR4, UR14, UR17, 0x3 ;  /* 0x000000110e040291 */ /* 0x000fe2000f8e18ff */
[----:B------:R-:W-:Y:S01]  /*47d0*/  LOP3.LUT R8, R8, UR7, RZ, 0x3c, !PT ;  /* 0x0000000708087c12 */ /* 0x000fe2000f8e3cff */
[----:B------:R-:W-:Y:S01]  /*47e0*/  UIADD3 UR7, UPT, UPT, UR5, 0xd0, URZ ;  /* 0x000000d005077890 */ /* 0x000fe2000fffe0ff */
[----:B------:R-:W-:Y:S02]  /*47f0*/  UMOV UR13, 0x80004020 ;  /* 0x80004020000d7882 */ /* 0x000fe40000000000 */
[----:B-1----:R-:W-:Y:S01]  /*4800*/  @P0 SHF.L.U32 R0, R8, 0x1f, RZ ;  /* 0x0000001f08000819 */ /* 0x002fe200000006ff */
[----:B------:R-:W-:Y:S01]  /*4810*/  UMOV UR5, 0x80004020 ;  /* 0x8000402000057882 */ /* 0x000fe20000000000 */
[----:B------:R-:W-:Y:S01]  /*4820*/  UMOV UR11, 0x80004020 ;  /* 0x80004020000b7882 */ /* 0x000fe20000000000 */
[----:B------:R-:W-:Y:S01]  /*4830*/  UMOV UR9, 0x80004020 ;  /* 0x8000402000097882 */ /* 0x000fe20000000000 */
[----:B------:R2:W3:Y:S01]  /*4840*/  @P0 SYNCS.PHASECHK.TRANS64.TRYWAIT P2, [UR4], R0 ;  /* 0x00000000ff0005a7 */ /* 0x0004e20008041104 */
[----:B------:R-:W-:Y:S03]  /*4850*/  ULEA UR4, UR6, UR20, 0x8 ;  /* 0x0000001406047291 */ /* 0x000fe6000f8e40ff */
[----:B------:R-:W-:Y:S01]  /*4860*/  UMOV UR6, UR14 ;  /* 0x0000000e00067c82 */ /* 0x000fe20008000000 */
[----:B------:R-:W-:Y:S05]  /*4870*/  UIADD3 UR8, UPT, UPT, UR4, 0x2, URZ ;  /* 0x0000000204087890 */ /* 0x000fea000fffe0ff */
[----:B------:R2:W-:Y:S01]  /*4880*/  UTCHMMA gdesc[UR4], gdesc[UR12], tmem[UR18], tmem[UR26], idesc[UR27], UP2 ;  /* 0x00ff1a0c040075ea */ /* 0x0005e20009000012 */
[----:B------:R-:W-:Y:S03]  /*4890*/  UPLOP3.LUT UP2, UPT, UPT, UPT, UPT, 0x80, 0x8 ;  /* 0x000000000008789c */ /* 0x000fe60003f4f070 */
[----:B------:R2:W-:Y:S01]  /*48a0*/  UTCHMMA gdesc[UR8], gdesc[UR10], tmem[UR18], tmem[UR24], idesc[UR25], UPT ;  /* 0x00ff180a080075ea */ /* 0x0005e2000b800012 */
[----:B------:R2:W-:Y:S01]  /*48b0*/  UTCBAR.MULTICAST [UR7], URZ, UR19 ;  /* 0x000000ff070073e9 */ /* 0x0005e20008000813 */
[----:B------:R-:W-:Y:S06]  /*48c0*/  BRA.U UP3, `(.L_x_88) ;  /* 0xfffffffd03787547 */ /* 0x000fec000b83ffff */
.L_x_85:
[----:B--2---:R-:W-:Y:S01]  /*48d0*/  UIADD3 UR4, UPT, UPT, UR22, 0x1, URZ ;  /* 0x0000000116047890 */ /* 0x004fe2000fffe0ff */
[C---:B------:R-:W-:Y:S01]  /*48e0*/  ISETP.NE.AND P0, PT, R10.reuse, 0x2, PT ;  /* 0x000000020a00780c */ /* 0x040fe20003f05270 */
[----:B------:R-:W-:Y:S02]  /*48f0*/  UIADD3 UR5, UPT, UPT, UR23, 0x200, URZ ;  /* 0x0000020017057890 */ /* 0x000fe4000fffe0ff */
[----:B------:R-:W-:Y:S01]  /*4900*/  UISETP.NE.AND UP0, UPT, UR4, 0x4, UPT ;  /* 0x000000040400788c */ /* 0x000fe2000bf05270 */
[----:B-1----:R-:W-:Y:S02]  /*4910*/  SEL R0, RZ, 0x1, P0 ;  /* 0x00000001ff007807 */ /* 0x002fe40000000000 */
[----:B------:R-:W-:Y:S01]  /*4920*/  SEL R10, R10, RZ, P0 ;  /* 0x000000ff0a0a7207 */ /* 0x000fe20000000000 */
[----:B------:R-:W-:Y:S01]  /*4930*/  USEL UR6, URZ, 0x1, UP0 ;  /* 0x00000001ff067887 */ /* 0x000fe20008000000 */
[----:B------:R-:W-:Y:S01]  /*4940*/  LOP3.LUT R9, R9, R0, RZ, 0x3c, !PT ;  /* 0x0000000009097212 */ /* 0x000fe200078e3cff */
[----:B------:R-:W-:Y:S01]  /*4950*/  USEL UR22, UR4, URZ, UP0 ;  /* 0x000000ff04167287 */ /* 0x000fe20008000000 */
[----:B------:R1:W-:Y:S03]  /*4960*/  UTCBAR [UR5], URZ ;  /* 0x000000ff050073e9 */ /* 0x0003e600080000ff */
[----:B------:R-:W-:Y:S01]  /*4970*/  LOP3.LUT R11, R11, UR6, RZ, 0x3c, !PT ;  /* 0x000000060b0b7c12 */ /* 0x000fe2000f8e3cff */
[----:B------:R-:W-:Y:S07]  /*4980*/  @P1 BRA `(.L_x_89) ;  /* 0xfffffff800b01947 */ /* 0x000fee000383ffff */
[----:B------:R-:W2:Y:S01]  /*4990*/  S2UR UR8, SR_CgaCtaId ;  /* 0x00000000000879c3 */ /* 0x000ea20000008800 */
[----:B------:R-:W-:Y:S01]  /*49a0*/  ELECT P0, URZ, PT ;  /* 0x0000000000ff782f */ /* 0x000fe20003800000 */
[----:B------:R-:W-:Y:S01]  /*49b0*/  IMAD.MOV.U32 R0, RZ, RZ, 0x1 ;  /* 0x00000001ff007424 */ /* 0x000fe200078e00ff */
[----:B------:R-:W-:Y:S01]  /*49c0*/  UIADD3 UR17, UPT, UPT, UR17, 0x220, URZ ;  /* 0x0000022011117890 */ /* 0x000fe2000fffe0ff */
[----:B------:R-:W-:Y:S01]  /*49d0*/  SHF.L.U32 R2, R11, 0x1f, RZ ;  /* 0x0000001f0b027819 */ /* 0x000fe200000006ff */
[----:B------:R-:W-:-:S03]  /*49e0*/  UMOV UR4, 0x40 ;  /* 0x0000004000047882 */ /* 0x000fc60000000000 */
[----:B------:R-:W-:Y:S01]  /*49f0*/  UVIRTCOUNT.DEALLOC.SMPOOL 0x80 ;  /* 0x000000800000784c */ /* 0x000fe20000000000 */
[----:B--2---:R-:W-:Y:S02]  /*4a00*/  ULEA UR8, UR8, UR4, 0x18 ;  /* 0x0000000408087291 */ /* 0x004fe4000f8ec0ff */
[----:B------:R-:W-:-:S07]  /*4a10*/  ULEA UR4, UR22, UR17, 0x3 ;  /* 0x0000001116047291 */ /* 0x000fce000f8e18ff */
[----:B------:R2:W-:Y:S02]  /*4a20*/  @P0 STS.U8 [UR8+0x1c], R0 ;  /* 0x00001c00ff000988 */ /* 0x0005e40008000008 */
[----:B------:R-:W4:Y:S02]  /*4a30*/  SYNCS.PHASECHK.TRANS64.TRYWAIT P0, [UR4], R2 ;  /* 0x00000002ff0075a7 */ /* 0x000f240008001104 */
[----:B--2-4-:R-:W-:Y:S05]  /*4a40*/  @!P0 BRA `(.L_x_90) ;  /* 0x00000048000c8947 */ /* 0x014fea0003800000 */
.L_x_209:
[----:B------:R-:W-:-:S04]  /*4a50*/  UIADD3 UR4, UPT, UPT, UR22, 0x1, URZ ;  /* 0x0000000116047890 */ /* 0x000fc8000fffe0ff */
[----:B------:R-:W-:-:S04]  /*4a60*/  UISETP.NE.AND UP0, UPT, UR4, 0x4, UPT ;  /* 0x000000040400788c */ /* 0x000fc8000bf05270 */
[----:B------:R-:W-:Y:S02]  /*4a70*/  USEL UR6, URZ, 0x1, UP0 ;  /* 0x00000001ff067887 */ /* 0x000fe40008000000 */
[----:B------:R-:W-:-:S04]  /*4a80*/  USEL UR4, UR4, URZ, UP0 ;  /* 0x000000ff04047287 */ /* 0x000fc80008000000 */
[----:B-1----:R-:W-:Y:S01]  /*4a90*/  ULEA UR5, UR4, UR17, 0x3 ;  /* 0x0000001104057291 */ /* 0x002fe2000f8e18ff */
[----:B--2---:R-:W-:-:S04]  /*4aa0*/  LOP3.LUT R2, R11, UR6, RZ, 0x3c, !PT ;  /* 0x000000060b027c12 */ /* 0x004fc8000f8e3cff */
[----:B------:R-:W-:-:S04]  /*4ab0*/  SHF.L.U32 R3, R2, 0x1f, RZ ;  /* 0x0000001f02037819 */ /* 0x000fc800000006ff */
[----:B------:R-:W1:Y:S02]  /*4ac0*/  SYNCS.PHASECHK.TRANS64.TRYWAIT P0, [UR5], R3 ;  /* 0x00000003ff0075a7 */ /* 0x000e640008001105 */
[----:B-1----:R-:W-:Y:S05]  /*4ad0*/  @!P0 BRA `(.L_x_91) ;  /* 0x0000004800008947 */ /* 0x002fea0003800000 */
.L_x_211:
        /* <DEDUP_REMOVED lines=9> */
.L_x_213:
[----:B------:R-:W-:-:S04]  /*4b70*/  UIADD3 UR4, UPT, UPT, UR4, 0x1, URZ ;  /* 0x0000000104047890 */ /* 0x000fc8000fffe0ff */
[----:B------:R-:W-:-:S04]  /*4b80*/  UISETP.NE.AND UP0, UPT, UR4, 0x4, UPT ;  /* 0x000000040400788c */ /* 0x000fc8000bf05270 */
[----:B------:R-:W-:Y:S02]  /*4b90*/  USEL UR5, URZ, 0x1, UP0 ;  /* 0x00000001ff057887 */ /* 0x000fe40008000000 */
[----:B------:R-:W-:-:S04]  /*4ba0*/  USEL UR4, UR4, URZ, UP0 ;  /* 0x000000ff04047287 */ /* 0x000fc80008000000 */
[----:B------:R-:W-:Y:S01]  /*4bb0*/  ULEA UR4, UR4, UR17, 0x3 ;  /* 0x0000001104047291 */ /* 0x000fe2000f8e18ff */
[----:B------:R-:W-:-:S04]  /*4bc0*/  LOP3.LUT R2, R2, UR5, RZ, 0x3c, !PT ;  /* 0x0000000502027c12 */ /* 0x000fc8000f8e3cff */
[----:B------:R-:W-:-:S04]  /*4bd0*/  SHF.L.U32 R2, R2, 0x1f, RZ ;  /* 0x0000001f02027819 */ /* 0x000fc800000006ff */
[----:B------:R-:W2:Y:S02]  /*4be0*/  SYNCS.PHASECHK.TRANS64.TRYWAIT P0, [UR4], R2 ;  /* 0x00000002ff0075a7 */ /* 0x000ea40008001104 */
[----:B--2---:R-:W-:Y:S05]  /*4bf0*/  @!P0 BRA `(.L_x_93) ;  /* 0x0000004400e88947 */ /* 0x004fea0003800000 */
.L_x_215:
[----:B------:R-:W-:Y:S01]  /*4c00*/  NOP ;  /* 0x0000000000007918 */ /* 0x000fe20000000000 */
[----:B-1----:R-:W1:Y:S01]  /*4c10*/  LDS R0, [UR8+0x14] ;  /* 0x00001408ff007984 */ /* 0x002e620008000800 */
[----:B------:R-:W-:Y:S01]  /*4c20*/  ULOP3.LUT UR4, UR30, 0xffff, URZ, 0xc0, !UPT ;  /* 0x0000ffff1e047892 */ /* 0x000fe2000f8ec0ff */
[----:B------:R-:W-:Y:S01]  /*4c30*/  UMOV UR5, 0xffff ;  /* 0x0000ffff00057882 */ /* 0x000fe20000000000 */
[----:B------:R-:W-:Y:S02]  /*4c40*/  UMOV UR6, 0x1 ;  /* 0x0000000100067882 */ /* 0x000fe40000000000 */
[----:B------:R-:W-:-:S04]  /*4c50*/  USHF.R.U32.HI UR4, URZ, 0x5, UR4 ;  /* 0x00000005ff047899 */ /* 0x000fc80008011604 */
[----:B------:R-:W-:Y:S02]  /*4c60*/  USHF.L.U32 UR5, UR5, UR4, URZ ;  /* 0x0000000405057299 */ /* 0x000fe400080006ff */
[----:B------:R-:W-:-:S04]  /*4c70*/  USHF.L.U32 UR4, UR6, UR4, URZ ;  /* 0x0000000406047299 */ /* 0x000fc800080006ff */
[----:B-1----:R-:W-:-:S04]  /*4c80*/  LOP3.LUT R0, R0, UR5, RZ, 0xc0, !PT ;  /* 0x0000000500007c12 */ /* 0x002fc8000f8ec0ff */
[----:B------:R-:W-:-:S13]  /*4c90*/  ISETP.NE.AND P0, PT, R0, UR5, PT ;  /* 0x0000000500007c0c */ /* 0x000fda000bf05270 */
[----:B------:R-:W-:Y:S05]  /*4ca0*/  @P0 BRA `(.L_x_94) ;  /* 0x0000000000580947 */ /* 0x000fea0003800000 */
[----:B------:R-:W1:Y:S02]  /*4cb0*/  LDS R0, [UR8+0x18] ;  /* 0x00001808ff007984 */ /* 0x000e640008000800 */
[----:B-1----:R-:W-:-:S04]  /*4cc0*/  LOP3.LUT R0, R0, UR4, RZ, 0xc0, !PT ;  /* 0x0000000400007c12 */ /* 0x002fc8000f8ec0ff */
[----:B------:R-:W-:-:S13]  /*4cd0*/  ISETP.NE.AND P0, PT, R0, UR4, PT ;  /* 0x0000000400007c0c */ /* 0x000fda000bf05270 */
[----:B------:R-:W-:Y:S05]  /*4ce0*/  @P0 BRA `(.L_x_95) ;  /* 0x00000000003c0947 */ /* 0x000fea0003800000 */
[----:B------:R-:W1:Y:S01]  /*4cf0*/  S2R R2, SR_LANEID ;  /* 0x0000000000027919 */ /* 0x000e620000000000 */
[----:B------:R-:W-:-:S06]  /*4d00*/  ULOP3.LUT UR5, URZ, UR5, URZ, 0x33, !UPT ;  /* 0x00000005ff057292 */ /* 0x000fcc000f8e33ff */
[----:B------:R-:W-:-:S04]  /*4d10*/  IMAD.U32 R0, RZ, RZ, UR5 ;  /* 0x00000005ff007e24 */ /* 0x000fc8000f8e00ff */
[----:B------:R2:W4:Y:S02]  /*4d20*/  REDUX UR7, R0 ;  /* 0x00000000000773c4 */ /* 0x0005240000000000 */
[----:B------:R1:W-:Y:S01]  /*4d30*/  UTCATOMSWS.AND URZ, UR5 ;  /* 0x0000000500ff79e3 */ /* 0x0003e20008000000 */
[----:B--2---:R-:W-:Y:S01]  /*4d40*/  LOP3.LUT R0, RZ, UR4, RZ, 0x33, !PT ;  /* 0x00000004ff007c12 */ /* 0x004fe2000f8e33ff */
[----:B------:R-:W-:Y:S02]  /*4d50*/  VOTEU.ANY UR4, UPT, PT ;  /* 0x0000000000047886 */ /* 0x000fe400038e0100 */
[----:B------:R-:W-:Y:S02]  /*4d60*/  UFLO.U32 UR4, UR4 ;  /* 0x00000004000472bd */ /* 0x000fe400080e0000 */
[----:B------:R-:W2:Y:S04]  /*4d70*/  REDUX UR6, R0 ;  /* 0x00000000000673c4 */ /* 0x000ea80000000000 */
[----:B-1----:R-:W-:-:S02]  /*4d80*/  ISETP.EQ.U32.AND P0, PT, R2, UR4, PT ;  /* 0x0000000402007c0c */ /* 0x002fc4000bf02070 */
[----:B----4-:R-:W-:-:S11]  /*4d90*/  MOV R2, UR7 ;  /* 0x0000000700027c02 */ /* 0x010fd60008000f00 */
[----:B------:R1:W-:Y:S01]  /*4da0*/  @P0 ATOMS.AND RZ, [UR8+0x14], R2 ;  /* 0x00001402ffff098c */ /* 0x0003e2000a800008 */
[----:B--2---:R-:W-:-:S05]  /*4db0*/  IMAD.U32 R0, RZ, RZ, UR6 ;  /* 0x00000006ff007e24 */ /* 0x004fca000f8e00ff */
[----:B------:R1:W-:Y:S01]  /*4dc0*/  @P0 ATOMS.AND RZ, [UR8+0x18], R0 ;  /* 0x00001800ffff098c */ /* 0x0003e2000a800008 */
[----:B------:R-:W-:Y:S05]  /*4dd0*/  BRA `(.L_x_96) ;  /* 0x0000000000147947 */ /* 0x000fea0003800000 */
.L_x_95:
[----:B------:R-:W-:Y:S02]  /*4de0*/  MOV R2, 0x4e00 ;  /* 0x00004e0000027802 */ /* 0x000fe40000000f00 */
[----:B---3-5:R-:W-:Y:S05]  /*4df0*/  CALL.REL.NOINC `($__internal_0_$__cuda_sm10x_tcgen05_guardrail_trap_col_being_dealloced_not_returned_by_alloc) ;  /* 0x00000048005c7944 */ /* 0x028fea0003c00000 */
[----:B------:R-:W-:Y:S05]  /*4e00*/  BRA `(.L_x_96) ;  /* 0x0000000000087947 */ /* 0x000fea0003800000 */
.L_x_94:
[----:B------:R-:W-:Y:S02]  /*4e10*/  MOV R2, 0x4e30 ;  /* 0x00004e3000027802 */ /* 0x000fe40000000f00 */
[----:B---3-5:R-:W-:Y:S05]  /*4e20*/  CALL.REL.NOINC `($__internal_2_$__cuda_sm10x_tcgen05_guardrail_trap_unallocated_columns_being_dealloced) ;  /* 0x0000004800687944 */ /* 0x028fea0003c00000 */
.L_x_96:
[----:B------:R-:W-:Y:S01]  /*4e30*/  NOP ;  /* 0x0000000000007918 */ /* 0x000fe20000000000 */
[----:B------:R-:W-:Y:S05]  /*4e40*/  EXIT ;  /* 0x000000000000794d */ /* 0x000fea0003800000 */
.L_x_78:
[----:B------:R-:W-:-:S09]  /*4e50*/  UISETP.NE.OR UP0, UPT, UR22, 0x3, !UP3 ;  /* 0x000000031600788c */ /* 0x000fd2000df05670 */
[----:B------:R-:W-:Y:S05]  /*4e60*/  BRA.U UP0, `(.L_x_97) ;  /* 0x0000000d00f07547 */ /* 0x000fea000b800000 */
[----:B------:R-:W2:Y:S01]  /*4e70*/  LDCU UR27, c[0x0][0x370] ;  /* 0x00006e00ff1b77ac */ /* 0x000ea20008000800 */
[----:B------:R-:W3:Y:S01]  /*4e80*/  LDC.64 R16, c[0x0][0x348] ;  /* 0x0000d200ff107b82 */ /* 0x000ee20000000a00 */
[----:B------:R-:W-:Y:S02]  /*4e90*/  HFMA2 R13, -RZ, RZ, 0, 0 ;  /* 0x00000000ff0d7431 */ /* 0x000fe400000001ff */
[----:B------:R-:W-:Y:S01]  /*4ea0*/  IMAD.MOV.U32 R15, RZ, RZ, 0x1 ;  /* 0x00000001ff0f7424 */ /* 0x000fe200078e00ff */
[----:B------:R-:W2:Y:S01]  /*4eb0*/  LDCU.128 UR44, c[0x0][0xb10] ;  /* 0x00016200ff2c77ac */ /* 0x000ea20008000c00 */
[----:B------:R-:W-:Y:S01]  /*4ec0*/  IMAD.MOV.U32 R14, RZ, RZ, RZ ;  /* 0x000000ffff0e7224 */ /* 0x000fe200078e00ff */
[----:B------:R-:W-:Y:S01]  /*4ed0*/  MOV R7, 0x1000 ;  /* 0x0000100000077802 */ /* 0x000fe20000000f00 */
[----:B------:R-:W4:Y:S01]  /*4ee0*/  LDCU UR26, c[0x0][0x374] ;  /* 0x00006e80ff1a77ac */ /* 0x000f220008000800 */
[----:B------:R-:W1:Y:S01]  /*4ef0*/  LDC.64 R2, c[0x0][0x888] ;  /* 0x00022200ff027b82 */ /* 0x000e620000000a00 */
[----:B------:R-:W4:Y:S01]  /*4f00*/  LDCU UR15, c[0x0][0xb0c] ;  /* 0x00016180ff0f77ac */ /* 0x000f220008000800 */
[----:B------:R-:W4:Y:S06]  /*4f10*/  LDCU UR31, c[0x0][0xb20] ;  /* 0x00016400ff1f77ac */ /* 0x000f2c0008000800 */
[----:B------:R-:W1:Y:S01]  /*4f20*/  LDC.64 R4, c[0x0][0x890] ;  /* 0x00022400ff047b82 */ /* 0x000e620000000a00 */
[----:B------:R-:W3:Y:S01]  /*4f30*/  LDCU UR4, c[0x0][0xb30] ;  /* 0x00016600ff0477ac */ /* 0x000ee20008000800 */
[----:B--2---:R-:W-:-:S02]  /*4f40*/  UIMAD.WIDE.U32 UR6, UR27, UR44, URZ ;  /* 0x0000002c1b0672a5 */ /* 0x004fc4000f8e00ff */
[----:B----4-:R-:W-:Y:S01]  /*4f50*/  UIMAD.WIDE.U32 UR8, UR26, UR47, URZ ;  /* 0x0000002f1a0872a5 */ /* 0x010fe2000f8e00ff */
[----:B------:R-:W-:Y:S01]  /*4f60*/  UMOV UR24, 0x400 ;  /* 0x0000040000187882 */ /* 0x000fe20000000000 */
[----:B------:R-:W-:-:S03]  /*4f70*/  UPLOP3.LUT UP3, UPT, UPT, UPT, UPT, 0x40, 0x4 ;  /* 0x000000000004789c */ /* 0x000fc60003f6e870 */
[----:B------:R-:W-:Y:S01]  /*4f80*/  UMOV UR6, UR7 ;  /* 0x0000000700067c82 */ /* 0x000fe20008000000 */
[----:B------:R-:W-:Y:S01]  /*4f90*/  UISETP.GE.AND UP0, UPT, UR40, 0x1, UPT ;  /* 0x000000012800788c */ /* 0x000fe2000bf06270 */
[----:B------:R-:W-:Y:S01]  /*4fa0*/  UMOV UR28, UR9 ;  /* 0x00000009001c7c82 */ /* 0x000fe20008000000 */
[----:B------:R-:W-:Y:S01]  /*4fb0*/  UISETP.NE.AND UP4, UPT, UR40, 0x1, UPT ;  /* 0x000000012800788c */ /* 0x000fe2000bf85270 */
[----:B------:R-:W2:Y:S01]  /*4fc0*/  LDCU.64 UR16, c[0x0][0xb28] ;  /* 0x00016500ff1077ac */ /* 0x000ea20008000a00 */
[----:B------:R-:W-:Y:S02]  /*4fd0*/  ULEA UR24, UR54, UR24, 0x18 ;  /* 0x0000001836187291 */ /* 0x000fe4000f8ec0ff */
[----:B------:R-:W-:Y:S02]  /*4fe0*/  UISETP.NE.AND UP6, UPT, UR15, 0x1, UPT ;  /* 0x000000010f00788c */ /* 0x000fe4000bfc5270 */
[----:B------:R-:W-:Y:S02]  /*4ff0*/  UISETP.NE.AND UP5, UPT, UR46, 0x1, UPT ;  /* 0x000000012e00788c */ /* 0x000fe4000bfa5270 */
[----:B------:R-:W-:-:S02]  /*5000*/  USHF.R.U32.HI UR30, URZ, UR45, UR6 ;  /* 0x0000002dff1e7299 */ /* 0x000fc40008011606 */
[----:B------:R-:W-:Y:S02]  /*5010*/  USHF.R.U32.HI UR28, URZ, UR31, UR28 ;  /* 0x0000001fff1c7299 */ /* 0x000fe4000801161c */
[----:B---3--:R-:W-:Y:S01]  /*5020*/  UISETP.NE.AND UP2, UPT, UR4, 0x1, UPT ;  /* 0x000000010400788c */ /* 0x008fe2000bf45270 */
[----:B------:R-:W-:-:S10]  /*5030*/  UMOV UR12, URZ ;  /* 0x000000ff000c7c82 */ /* 0x000fd40008000000 */
.L_x_106:
[C---:B------:R-:W-:Y:S02]  /*5040*/  LEA R12, R14.reuse, UR24, 0x3 ;  /* 0x000000180e0c7c11 */ /* 0x040fe4000f8e18ff */
[----:B------:R-:W-:Y:S02]  /*5050*/  SHF.L.U32 R0, R13, 0x1f, RZ ;  /* 0x0000001f0d007819 */ /* 0x000fe400000006ff */
[----:B------:R-:W-:Y:S02]  /*5060*/  LEA R8, R14, UR24, 0x4 ;  /* 0x000000180e087c11 */ /* 0x000fe4000f8e20ff */
[----:B---3--:R-:W3:Y:S02]  /*5070*/  SYNCS.PHASECHK.TRANS64.TRYWAIT P0, [R12+URZ+0x1e0], R0 ;  /* 0x0001e0000c0075a7 */ /* 0x008ee400080011ff */
[----:B---3--:R-:W-:Y:S05]  /*5080*/  @!P0 BRA `(.L_x_98) ;  /* 0x0000004000dc8947 */ /* 0x008fea0003800000 */
.L_x_216:
[----:B------:R-:W4:Y:S01]  /*5090*/  LDS.128 R8, [R8+0x270] ;  /* 0x0002700008087984 */ /* 0x000f220000000c00 */
[----:B------:R-:W-:Y:S01]  /*50a0*/  UISETP.GE.AND UP0, UPT, UR40, 0x1, UPT ;  /* 0x000000012800788c */ /* 0x000fe2000bf06270 */
[----:B------:R-:W-:Y:S01]  /*50b0*/  @!PT LDS RZ, [RZ] ;  /* 0x00000000fffff984 */ /* 0x000fe20000000800 */
[----:B------:R-:W-:Y:S01]  /*50c0*/  @!PT LDS RZ, [RZ] ;  /* 0x00000000fffff984 */ /* 0x000fe20000000800 */
[----:B------:R-:W-:Y:S01]  /*50d0*/  @!PT LDS RZ, [RZ] ;  /* 0x00000000fffff984 */ /* 0x000fe20000000800 */
[----:B------:R-:W-:Y:S01]  /*50e0*/  @!PT LDS RZ, [RZ] ;  /* 0x00000000fffff984 */ /* 0x000fe20000000800 */
[----:B------:R1:W-:Y:S06]  /*50f0*/  MEMBAR.ALL.CTA ;  /* 0x0000000000007992 */ /* 0x0003ec0000008000 */
[----:B-1----:R-:W1:Y:S01]  /*5100*/  FENCE.VIEW.ASYNC.S ;  /* 0x00000000000073c6 */ /* 0x002e620000000000 */
[----:B----4-:R-:W-:Y:S11]  /*5110*/  LOP3.LUT P0, RZ, R10, 0x1, RZ, 0xc0, !PT ;  /* 0x000000010aff7812 */ /* 0x010ff6000780c0ff */
[----:B------:R-:W-:Y:S02]  /*5120*/  @!UPT UIADD3 URZ, UPT, UPT, URZ, URZ, URZ ;  /* 0x000000fffffff290 */ /* 0x000fe4000fffe0ff */
[----:B-1----:R-:W-:Y:S01]  /*5130*/  VOTEU.ANY UP1, P0 ;  /* 0x0000000000ff7886 */ /* 0x002fe20000020100 */
[----:B------:R-:W-:Y:S11]  /*5140*/  PLOP3.LUT P0, PT, PT, PT, UP1, 0x80, 0x8 ;  /* 0x000000000008781c */ /* 0x000ff60003f0f018 */
[----:B------:R-:W-:Y:S02]  /*5150*/  @!UPT UIADD3 URZ, UPT, UPT, URZ, URZ, URZ ;  /* 0x000000fffffff290 */ /* 0x000fe4000fffe0ff */
[----:B---3--:R-:W-:Y:S02]  /*5160*/  @P0 SHF.R.U32.HI R0, RZ, 0x10, R9 ;  /* 0x00000010ff000819 */ /* 0x008fe40000011609 */
[----:B------:R-:W-:Y:S02]  /*5170*/  @P0 MOV R6, R8 ;  /* 0x0000000800060202 */ /* 0x000fe40000000f00 */
[----:B------:R-:W-:Y:S01]  /*5180*/  @P0 R2UR UR4, R0 ;  /* 0x00000000000402ca */ /* 0x000fe200000e0000 */
[----:B------:R-:W-:Y:S01]  /*5190*/  VIADD R0, R12, 0x1f0 ;  /* 0x000001f00c007836 */ /* 0x000fe20000000000 */
[----:B------:R-:W-:Y:S02]  /*51a0*/  @P0 LOP3.LUT R8, R9, 0xffff, RZ, 0xc0, !PT ;  /* 0x0000ffff09080812 */ /* 0x000fe400078ec0ff */
[----:B------:R-:W-:Y:S02]  /*51b0*/  @P0 R2UR UR6, R6 ;  /* 0x00000000060602ca */ /* 0x000fe400000e0000 */
[----:B------:R-:W-:Y:S02]  /*51c0*/  PRMT R0, RZ, 0x654, R0 ;  /* 0x00000654ff007816 */ /* 0x000fe40000000000 */
[----:B------:R-:W-:Y:S02]  /*51d0*/  @P0 R2UR UR5, R8 ;  /* 0x00000000080502ca */ /* 0x000fe400000e0000 */
[----:B------:R1:W-:Y:S03]  /*51e0*/  SYNCS.ARRIVE.TRANS64.RED.A1T0 RZ, [R0+URZ], RZ ;  /* 0x000000ff00ff79a7 */ /* 0x0003e600081004ff */
[----:B------:R-:W-:Y:S04]  /*51f0*/  @UP1 UMOV UR25, UR4 ;  /* 0x0000000400191c82 */ /* 0x000fe80008000000 */
[----:B------:R-:W-:Y:S04]  /*5200*/  @UP1 UMOV UR14, UR6 ;  /* 0x00000006000e1c82 */ /* 0x000fe80008000000 */
[----:B------:R-:W-:Y:S01]  /*5210*/  @UP1 UMOV UR13, UR5 ;  /* 0x00000005000d1c82 */ /* 0x000fe20008000000 */
[----:B------:R-:W-:Y:S05]  /*5220*/  BRA.U !UP0, `(.L_x_99) ;  /* 0x0000000108a47547 */ /* 0x000fea000b800000 */
[----:B------:R-:W-:Y:S02]  /*5230*/  UIMAD.WIDE.U32 UR8, UR13, UR47, URZ ;  /* 0x0000002f0d0872a5 */ /* 0x000fe4000f8e00ff */
[----:B------:R-:W-:Y:S02]  /*5240*/  UIMAD.WIDE.U32 UR10, UR14, UR44, URZ ;  /* 0x0000002c0e0a72a5 */ /* 0x000fe4000f8e00ff */
[----:B------:R-:W-:Y:S02]  /*5250*/  USEL UR4, UR26, UR28, !UP5 ;  /* 0x0000001c1a047287 */ /* 0x000fe4000e800000 */
[----:B------:R-:W-:Y:S02]  /*5260*/  USEL UR7, UR27, UR30, !UP6 ;  /* 0x0000001e1b077287 */ /* 0x000fe4000f000000 */
[----:B--2---:R-:W-:Y:S02]  /*5270*/  UIMAD.WIDE.U32 UR18, UR4, UR16, URZ ;  /* 0x00000010041272a5 */ /* 0x004fe4000f8e00ff */
[----:B------:R-:W-:Y:S01]  /*5280*/  UIMAD.WIDE.U32 UR20, UR7, UR16, URZ ;  /* 0x00000010071472a5 */ /* 0x000fe2000f8e00ff */
[----:B------:R-:W-:Y:S02]  /*5290*/  UMOV UR5, UR9 ;  /* 0x0000000900057c82 */ /* 0x000fe40008000000 */
[----:B------:R-:W-:Y:S03]  /*52a0*/  USHF.R.U32.HI UR6, URZ, UR31, UR5 ;  /* 0x0000001fff067299 */ /* 0x000fe60008011605 */
[----:B------:R-:W-:Y:S01]  /*52b0*/  UMOV UR5, UR11 ;  /* 0x0000000b00057c82 */ /* 0x000fe20008000000 */
[----:B------:R-:W-:Y:S02]  /*52c0*/  USEL UR6, UR13, UR6, !UP5 ;  /* 0x000000060d067287 */ /* 0x000fe4000e800000 */
[----:B------:R-:W-:Y:S02]  /*52d0*/  USHF.R.U32.HI UR8, URZ, UR45, UR5 ;  /* 0x0000002dff087299 */ /* 0x000fe40008011605 */
[----:B------:R-:W-:Y:S01]  /*52e0*/  UIMAD.WIDE.U32 UR10, UR6, UR16, URZ ;  /* 0x00000010060a72a5 */ /* 0x000fe2000f8e00ff */
[----:B------:R-:W-:Y:S02]  /*52f0*/  UMOV UR5, UR19 ;  /* 0x0000001300057c82 */ /* 0x000fe40008000000 */
[----:B------:R-:W-:Y:S03]  /*5300*/  @UP4 USHF.R.U32.HI UR4, URZ, UR17, UR5 ;  /* 0x00000011ff044299 */ /* 0x000fe60008011605 */
[----:B------:R-:W-:Y:S01]  /*5310*/  UMOV UR5, UR21 ;  /* 0x0000001500057c82 */ /* 0x000fe20008000000 */
[----:B------:R-:W-:Y:S02]  /*5320*/  UIMAD UR4, UR40, UR4, URZ ;  /* 0x00000004280472a4 */ /* 0x000fe4000f8e02ff */
[----:B------:R-:W-:Y:S02]  /*5330*/  @UP4 USHF.R.U32.HI UR7, URZ, UR17, UR5 ;  /* 0x00000011ff074299 */ /* 0x000fe40008011605 */
[----:B------:R-:W-:Y:S02]  /*5340*/  USEL UR5, UR14, UR8, !UP6 ;  /* 0x000000080e057287 */ /* 0x000fe4000f000000 */
[----:B------:R-:W-:Y:S02]  /*5350*/  UIMAD UR8, UR40, UR7, URZ ;  /* 0x00000007280872a4 */ /* 0x000fe4000f8e02ff */
[----:B------:R-:W-:Y:S03]  /*5360*/  UISETP.GE.AND UP0, UPT, UR6, UR4, UPT ;  /* 0x000000040600728c */ /* 0x000fe6000bf06270 */
[----:B------:R-:W-:Y:S01]  /*5370*/  UMOV UR4, UR11 ;  /* 0x0000000b00047c82 */ /* 0x000fe20008000000 */
[----:B------:R-:W-:Y:S02]  /*5380*/  UISETP.GE.OR UP0, UPT, UR5, UR8, UP0 ;  /* 0x000000080500728c */ /* 0x000fe40008706670 */
[----:B------:R-:W-:Y:S02]  /*5390*/  USHF.R.U32.HI UR4, URZ, UR17, UR4 ;  /* 0x00000011ff047299 */ /* 0x000fe40008011604 */
[----:B------:R-:W-:Y:S02]  /*53a0*/  UIMAD.WIDE.U32 UR8, UR5, UR16, URZ ;  /* 0x00000010050872a5 */ /* 0x000fe4000f8e00ff */
[----:B------:R-:W-:Y:S04]  /*53b0*/  USEL UR10, UR6, UR4, !UP4 ;  /* 0x00000004060a7287 */ /* 0x000fe8000e000000 */
[----:B------:R-:W-:Y:S01]  /*53c0*/  UIADD3 UR11, UPT, UPT, -UR10, URZ, URZ ;  /* 0x000000ff0a0b7290 */ /* 0x000fe2000fffe1ff */
[----:B------:R-:W-:Y:S02]  /*53d0*/  @!UP0 UMOV UR4, UR9 ;  /* 0x0000000900048c82 */ /* 0x000fe40008000000 */
[----:B------:R-:W-:Y:S02]  /*53e0*/  @!UP0 USHF.R.U32.HI UR4, URZ, UR17, UR4 ;  /* 0x00000011ff048299 */ /* 0x000fe40008011604 */
[----:B------:R-:W-:Y:S02]  /*53f0*/  UIMAD UR8, UR40, UR11, UR6 ;  /* 0x0000000b280872a4 */ /* 0x000fe4000f8e0206 */
[----:B------:R-:W-:Y:S04]  /*5400*/  @!UP0 USEL UR4, UR5, UR4, !UP4 ;  /* 0x0000000405048287 */ /* 0x000fe8000e000000 */
[----:B------:R-:W-:Y:S02]  /*5410*/  @!UP0 UIMAD UR8, UR7, UR8, UR4 ;  /* 0x00000008070882a4 */ /* 0x000fe4000f8e0204 */
[----:B------:R-:W-:Y:S02]  /*5420*/  @!UP0 UIADD3 UR9, UPT, UPT, UR10, -UR4, URZ ;  /* 0x800000040a098290 */ /* 0x000fe4000fffe0ff */
[----:B------:R-:W-:Y:S02]  /*5430*/  UIADD3 UR4, UPT, UPT, -UR5, URZ, URZ ;  /* 0x000000ff05047290 */ /* 0x000fe4000fffe1ff */
[----:B------:R-:W-:Y:S02]  /*5440*/  UIADD3 UR7, UPT, UPT, -UR6, URZ, URZ ;  /* 0x000000ff06077290 */ /* 0x000fe4000fffe1ff */
[----:B------:R-:W-:Y:S02]  /*5450*/  @!UP0 UIMAD UR6, UR9, UR40, UR5 ;  /* 0x00000028090682a4 */ /* 0x000fe4000f8e0205 */
[----:B------:R-:W-:Y:S02]  /*5460*/  UIMAD UR14, UR15, UR4, UR14 ;  /* 0x000000040f0e72a4 */ /* 0x000fe4000f8e020e */
[----:B------:R-:W-:Y:S01]  /*5470*/  UIMAD UR13, UR46, UR7, UR13 ;  /* 0x000000072e0d72a4 */ /* 0x000fe2000f8e020d */
[----:B------:R-:W-:Y:S02]  /*5480*/  @!UP0 UMOV UR5, UR8 ;  /* 0x0000000800058c82 */ /* 0x000fe40008000000 */
[----:B------:R-:W-:Y:S02]  /*5490*/  UIMAD UR14, UR5, UR15, UR14 ;  /* 0x0000000f050e72a4 */ /* 0x000fe4000f8e020e */
[----:B------:R-:W-:Y:S11]  /*54a0*/  UIMAD UR13, UR6, UR46, UR13 ;  /* 0x0000002e060d72a4 */ /* 0x000ff6000f8e020d */
[----:B------:R-:W-:Y:S01]  /*54b0*/  @!UPT UIADD3 URZ, UPT, UPT, URZ, URZ, URZ ;  /* 0x000000fffffff290 */ /* 0x000fe2000fffe0ff */
.L_x_99:
[----:B------:R-:W3:Y:S01]  /*54c0*/  @!UP2 LDCU.128 UR20, c[0x0][0xb10] ;  /* 0x00016200ff14a7ac */ /* 0x000ee20008000c00 */
[C---:B------:R-:W-:Y:S02]  /*54d0*/  ISETP.NE.U32.AND P1, PT, R4.reuse, RZ, PT ;  /* 0x000000ff0400720c */ /* 0x040fe40003f25070 */
[----:B------:R-:W-:Y:S02]  /*54e0*/  ISETP.NE.U32.AND P0, PT, R4, RZ, PT ;  /* 0x000000ff0400720c */ /* 0x000fe40003f05070 */
[C---:B------:R-:W-:Y:S02]  /*54f0*/  ISETP.NE.AND.EX P1, PT, R5.reuse, RZ, PT, P1 ;  /* 0x000000ff0500720c */ /* 0x040fe40003f25310 */
[----:B------:R-:W-:Y:S01]  /*5500*/  ISETP.NE.AND.EX P0, PT, R5, RZ, PT, P0 ;  /* 0x000000ff0500720c */ /* 0x000fe20003f05300 */
[----:B------:R-:W4:Y:S01]  /*5510*/  @!UP2 LDCU UR5, c[0x0][0xb0c] ;  /* 0x00016180ff05a7ac */ /* 0x000f220008000800 */
[----:B------:R-:W-:Y:S02]  /*5520*/  USHF.L.U32 UR11, UR29, 0x6, URZ ;  /* 0x000000061d0b7899 */ /* 0x000fe400080006ff */
[----:B------:R-:W-:Y:S02]  /*5530*/  USHF.L.U32 UR10, UR32, 0x6, URZ ;  /* 0x00000006200a7899 */ /* 0x000fe400080006ff */
[----:B---3--:R-:W-:Y:S07]  /*5540*/  UIMAD.WIDE.U32 UR6, UR14, UR20, URZ ;  /* 0x000000140e0672a5 */ /* 0x008fee000f8e00ff */
[----:B------:R-:W-:Y:S01]  /*5550*/  @!UP2 UMOV UR4, UR7 ;  /* 0x000000070004ac82 */ /* 0x000fe20008000000 */
[----:B----4-:R-:W-:Y:S02]  /*5560*/  @!UP2 UISETP.NE.AND UP0, UPT, UR5, 0x1, UPT ;  /* 0x000000010500a88c */ /* 0x010fe4000bf05270 */
[----:B------:R-:W-:Y:S02]  /*5570*/  @!UP2 USHF.R.U32.HI UR4, URZ, UR21, UR4 ;  /* 0x00000015ff04a299 */ /* 0x000fe40008011604 */
[----:B------:R-:W-:Y:S02]  /*5580*/  UIMAD.WIDE.U32 UR6, UR13, UR23, URZ ;  /* 0x000000170d0672a5 */ /* 0x000fe4000f8e00ff */
[----:B------:R-:W-:Y:S02]  /*5590*/  @!UP2 USEL UR8, UR14, UR4, !UP0 ;  /* 0x000000040e08a287 */ /* 0x000fe4000c000000 */
[----:B------:R-:W-:Y:S03]  /*55a0*/  @!UP2 UISETP.NE.AND UP0, UPT, UR22, 0x1, UPT ;  /* 0x000000011600a88c */ /* 0x000fe6000bf05270 */
[----:B------:R-:W-:Y:S02]  /*55b0*/  @!UP2 UMOV UR6, UR7 ;  /* 0x000000070006ac82 */ /* 0x000fe40008000000 */
[----:B------:R-:W3:Y:S02]  /*55c0*/  @!UP2 LDCU UR4, c[0x0][0xb20] ;  /* 0x00016400ff04a7ac */ /* 0x000ee40008000800 */
[----:B---3--:R-:W-:Y:S04]  /*55d0*/  @!UP2 USHF.R.U32.HI UR6, URZ, UR4, UR6 ;  /* 0x00000004ff06a299 */ /* 0x008fe80008011606 */
[----:B------:R-:W-:Y:S04]  /*55e0*/  @!UP2 USEL UR6, UR13, UR6, !UP0 ;  /* 0x000000060d06a287 */ /* 0x000fe8000c000000 */
[----:B------:R-:W-:Y:S02]  /*55f0*/  @!UP2 UIADD3 UR4, UPT, UPT, -UR8, UR6, URZ ;  /* 0x000000060804a290 */ /* 0x000fe4000fffe1ff */
[----:B------:R-:W-:Y:S02]  /*5600*/  @!UP2 UIADD3 UR6, UPT, UPT, UR8, -UR6, URZ ;  /* 0x800000060806a290 */ /* 0x000fe4000fffe0ff */
[----:B------:R-:W-:Y:S02]  /*5610*/  @!UP2 UIMAD UR14, UR4, UR5, UR14 ;  /* 0x00000005040ea2a4 */ /* 0x000fe4000f8e020e */
[----:B------:R-:W-:Y:S01]  /*5620*/  @!UP2 UIMAD UR13, UR6, UR22, UR13 ;  /* 0x00000016060da2a4 */ /* 0x000fe2000f8e020d */
[----:B------:R-:W-:Y:S11]  /*5630*/  BRA.U UP3, `(.L_x_100) ;  /* 0x0000000103107547 */ /* 0x000ff6000b800000 */
[----:B------:R-:W-:Y:S04]  /*5640*/  MOV R6, UR33 ;  /* 0x0000002100067c02 */ /* 0x000fe80008000f00 */
[----:B------:R-:W-:Y:S04]  /*5650*/  SHF.L.U32 R6, R6, 0x1f, RZ ;  /* 0x0000001f06067819 */ /* 0x000fe800000006ff */
[----:B------:R-:W3:Y:S02]  /*5660*/  SYNCS.PHASECHK.TRANS64.TRYWAIT P2, [UR24+0x1d8], R6 ;  /* 0x0001d806ff0075a7 */ /* 0x000ee40008041118 */
[----:B---3--:R-:W-:Y:S05]  /*5670*/  @!P2 BRA `(.L_x_101) ;  /* 0x0000003c0074a947 */ /* 0x008fea0003800000 */
.L_x_100:
[----:B------:R-:W-:Y:S05]  /*5680*/  @!P1 BRA `(.L_x_102) ;  /* 0x0000000000309947 */ /* 0x000fea0003800000 */
[----:B------:R-:W-:Y:S01]  /*5690*/  ISETP.NE.U32.AND P1, PT, R2, RZ, PT ;  /* 0x000000ff0200720c */ /* 0x000fe20003f25070 */
[----:B------:R-:W3:Y:S01]  /*56a0*/  LDCU.64 UR4, c[0x0][0x358] ;  /* 0x00006b00ff0477ac */ /* 0x000ee20008000a00 */
[----:B------:R-:W-:Y:S02]  /*56b0*/  IMAD.MOV.U32 R45, RZ, RZ, 0x1 ;  /* 0x00000001ff2d7424 */ /* 0x000fe400078e00ff */
[----:B------:R-:W-:Y:S11]  /*56c0*/  ISETP.NE.AND.EX P1, PT, R3, RZ, PT, P1 ;  /* 0x000000ff0300720c */ /* 0x000ff60003f25310 */
[----:B------:R-:W-:Y:S02]  /*56d0*/  @!UPT UIADD3 URZ, UPT, UPT, URZ, URZ, URZ ;  /* 0x000000fffffff290 */ /* 0x000fe4000fffe0ff */
[----:B------:R-:W4:Y:S01]  /*56e0*/  @P1 LDC.64 R8, c[0x0][0x888] ;  /* 0x00022200ff081b82 */ /* 0x000f220000000a00 */
[----:B-1----:R-:W-:Y:S04]  /*56f0*/  @P1 IMAD R0, R4, UR36, RZ ;  /* 0x0000002404001c24 */ /* 0x002fe8000f8e02ff */
[----:B----4-:R-:W-:Y:S04]  /*5700*/  @P1 IMAD.WIDE R8, R0, 0x4, R8 ;  /* 0x0000000400081825 */ /* 0x010fe800078e0208 */
[----:B------:R-:W-:Y:S01]  /*5710*/  HFMA2 R0, -RZ, RZ, 0, 5.9604644775390625e-08 ;  /* 0x00000001ff007431 */ /* 0x000fe200000001ff */
[----:B---3-5:R3:W5:Y:S04]  /*5720*/  @P1 LDG.E R26, desc[UR4][R8.64] ;  /* 0x00000004081a1981 */ /* 0x028768000c1e1900 */
[----:B------:R-:W-:Y:S01]  /*5730*/  @!P1 PRMT R45, R0, 0x7610, R45 ;  /* 0x00007610002d9816 */ /* 0x000fe2000000002d */
[----:B---3--:R-:W4:Y:S06]  /*5740*/  @!P1 LDC R26, c[0x0][0x880] ;  /* 0x00022000ff1a9b82 */ /* 0x008f2c0000000800 */
.L_x_102:
[----:B----45:R-:W-:Y:S01]  /*5750*/  @!P0 FSETP.EQ.AND P1, PT, R26, RZ, PT ;  /* 0x000000ff1a00820b */ /* 0x030fe20003f22000 */
[----:B------:R-:W-:Y:S01]  /*5760*/  @!UPT UIADD3 URZ, UPT, UPT, URZ, URZ, URZ ;  /* 0x000000fffffff290 */ /* 0x000fe2000fffe0ff */
[----:B------:R-:W-:Y:S11]  /*5770*/  @!P0 BRA `(.L_x_103) ;  /* 0x0000000000188947 */ /* 0x000ff60003800000 */
[----:B------:R-:W-:Y:S02]  /*5780*/  LOP3.LUT P0, RZ, R45, 0xff, RZ, 0xc0, !PT ;  /* 0x000000ff2dff7812 */ /* 0x000fe4000780c0ff */
[----:B------:R-:W-:Y:S04]  /*5790*/  ISETP.NE.U32.AND P1, PT, R2, RZ, PT ;  /* 0x000000ff0200720c */ /* 0x000fe80003f25070 */
[----:B------:R-:W-:Y:S04]  /*57a0*/  ISETP.NE.AND.EX P1, PT, R3, RZ, PT, P1 ;  /* 0x000000ff0300720c */ /* 0x000fe80003f25310 */
[----:B------:R-:W-:Y:S03]  /*57b0*/  PLOP3.LUT P1, PT, P1, PT, PT, 0x8, 0x80 ;  /* 0x000000000080781c */ /* 0x000fe60000f2e170 */
[----:B------:R-:W-:Y:S11]  /*57c0*/  @P0 FSETP.EQ.AND P1, PT, R26, RZ, PT ;  /* 0x000000ff1a00020b */ /* 0x000ff60003f22000 */
[----:B------:R-:W-:Y:S02]  /*57d0*/  @!UPT UIADD3 URZ, UPT, UPT, URZ, URZ, URZ ;  /* 0x000000fffffff290 */ /* 0x000fe4000fffe0ff */
.L_x_103:
[----:B------:R-:W-:Y:S01]  /*57e0*/  ULEA UR4, UR12, UR24, 0x3 ;  /* 0x000000180c047291 */ /* 0x000fe2000f8e18ff */
[----:B------:R-:W-:Y:S02]  /*57f0*/  SHF.L.U32 R9, R15, 0x1f, RZ ;  /* 0x0000001f0f097819 */ /* 0x000fe400000006ff */
[----:B------:R-:W-:Y:S04]  /*5800*/  ELECT P0, URZ, PT ;  /* 0x0000000000ff782f */ /* 0x000fe80003800000 */
[----:B------:R-:W-:Y:S02]  /*5810*/  PLOP3.LUT P1, PT, P1, P0, PT, 0xf2, 0x2f ;  /* 0x00000000002f781c */ /* 0x000fe40000f21e72 */
[----:B------:R-:W3:Y:S11]  /*5820*/  SYNCS.PHASECHK.TRANS64.TRYWAIT P2, [UR4+0x1b8], R9 ;  /* 0x0001b809ff0075a7 */ /* 0x000ef60008041104 */
[----:B------:R-:W-:Y:S05]  /*5830*/  @!P1 IADD3 R8, P0, PT, R16, 0x580, RZ ;  /* 0x0000058010089810 */ /* 0x000fea0007f1e0ff */
[----:B-1----:R-:W-:Y:S01]  /*5840*/  @!P1 IMAD.X R6, RZ, RZ, R17, P0 ;  /* 0x000000ffff069224 */ /* 0x002fe200000e0611 */
[----:B---3--:R-:W-:Y:S07]  /*5850*/  @!P2 BRA `(.L_x_104) ;  /* 0x0000003c0014a947 */ /* 0x008fee0003800000 */
.L_x_219:
[----:B------:R-:W-:Y:S01]  /*5860*/  @!P1 R2UR UR7, R6 ;  /* 0x00000000060792ca */ /* 0x000fe200000e0000 */
[----:B------:R-:W-:Y:S01]  /*5870*/  UIADD3 UR5, UPT, UPT, UR12, 0x1, URZ ;  /* 0x000000010c057890 */ /* 0x000fe2000fffe0ff */
[----:B------:R-:W-:Y:S01]  /*5880*/  @!P1 R2UR UR6, R8 ;  /* 0x00000000080692ca */ /* 0x000fe200000e0000 */
[----:B------:R-:W-:Y:S01]  /*5890*/  UIADD3 UR9, UPT, UPT, UR4, 0x1a0, URZ ;  /* 0x000001a004097890 */ /* 0x000fe2000fffe0ff */
[----:B------:R-:W-:Y:S01]  /*58a0*/  @!P1 IMAD.MOV.U32 R6, RZ, RZ, 0x1000 ;  /* 0x00001000ff069424 */ /* 0x000fe200078e00ff */
[----:B------:R-:W-:Y:S01]  /*58b0*/  UISETP.NE.AND UP0, UPT, UR5, 0x3, UPT ;  /* 0x000000030500788c */ /* 0x000fe2000bf05270 */
[----:B------:R-:W-:Y:S01]  /*58c0*/  VIADD R14, R14, 0x1 ;  /* 0x000000010e0e7836 */ /* 0x000fe20000000000 */
[----:B------:R-:W-:Y:S01]  /*58d0*/  UMOV UR22, 0x0 ;  /* 0x0000000000167882 */ /* 0x000fe20000000000 */
[----:B------:R-:W-:Y:S01]  /*58e0*/  UMOV UR23, 0x10000000 ;  /* 0x1000000000177882 */ /* 0x000fe20000000000 */
[----:B------:R-:W-:Y:S04]  /*58f0*/  UPRMT UR20, UR54, 0x654, UR9 ;  /* 0x0000065436147896 */ /* 0x000fe80008000009 */
[----:B-1----:R-:W-:Y:S01]  /*5900*/  IMAD.U32 R9, RZ, RZ, UR7 ;  /* 0x00000007ff097e24 */ /* 0x002fe2000f8e00ff */
[----:B------:R-:W-:Y:S01]  /*5910*/  USEL UR7, URZ, 0x1, UP0 ;  /* 0x00000001ff077887 */ /* 0x000fe20008000000 */
[----:B------:R-:W-:Y:S01]  /*5920*/  IMAD.U32 R8, RZ, RZ, UR6 ;  /* 0x00000006ff087e24 */ /* 0x000fe2000f8e00ff */
[----:B------:R-:W-:Y:S02]  /*5930*/  USEL UR6, UR5, URZ, UP0 ;  /* 0x000000ff05067287 */ /* 0x000fe40008000000 */
[----:B------:R-:W-:Y:S01]  /*5940*/  VOTEU.ALL UP0, P1 ;  /* 0x0000000000ff7886 */ /* 0x000fe20000800000 */
[----:B------:R-:W-:Y:S02]  /*5950*/  @!P1 R2UR UR19, R9 ;  /* 0x00000000091392ca */ /* 0x000fe400000e0000 */
[----:B------:R-:W-:Y:S02]  /*5960*/  @!P1 R2UR UR18, R8 ;  /* 0x00000000081292ca */ /* 0x000fe400000e0000 */
[----:B------:R-:W-:Y:S01]  /*5970*/  @!UP0 ULEA UR5, UR12, UR24, 0xc ;  /* 0x000000180c058291 */ /* 0x000fe2000f8e60ff */
[----:B------:R-:W-:Y:S02]  /*5980*/  LOP3.LUT R15, R15, UR7, RZ, 0x3c, !PT ;  /* 0x000000070f0f7c12 */ /* 0x000fe4000f8e3cff */
[----:B------:R-:W-:Y:S01]  /*5990*/  UMOV UR12, UR36 ;  /* 0x00000024000c7c82 */ /* 0x000fe20008000000 */
[----:B------:R-:W-:Y:S01]  /*59a0*/  @!UP0 UIADD3 UR8, UPT, UPT, UR5, 0x400, URZ ;  /* 0x0000040005088890 */ /* 0x000fe2000fffe0ff */
[----:B------:R-:W-:Y:S01]  /*59b0*/  SHF.L.U32 R0, R15, 0x1f, RZ ;  /* 0x0000001f0f007819 */ /* 0x000fe200000006ff */
[----:B------:R-:W-:Y:S01]  /*59c0*/  VOTEU.ALL UP0, P1 ;  /* 0x0000000000ff7886 */ /* 0x000fe20000800000 */
[----:B------:R-:W-:Y:S06]  /*59d0*/  ULEA UR5, UR6, UR24, 0x3 ;  /* 0x0000001806057291 */ /* 0x000fec000f8e18ff */
[----:B------:R1:W-:Y:S01]  /*59e0*/  @!UP0 UTMALDG.3D [UR8], [UR18], desc[UR22] ;  /* 0x00001608120085b4 */ /* 0x0003e20008011000 */
[----:B------:R1:W-:Y:S01]  /*59f0*/  @!P1 SYNCS.ARRIVE.TRANS64.RED.A0TR RZ, [UR4+0x1a0], R6 ;  /* 0x0001a006ffff99a7 */ /* 0x0003e20008300404 */
[----:B------:R-:W-:Y:S01]  /*5a00*/  SYNCS.ARRIVE.TRANS64.RED.A1T0 RZ, [UR20], RZ ;  /* 0x000000ffffff79a7 */ /* 0x000fe20008100414 */
[----:B------:R-:W3:Y:S02]  /*5a10*/  SYNCS.PHASECHK.TRANS64.TRYWAIT P0, [UR5+0x1b8], R0 ;  /* 0x0001b800ff0075a7 */ /* 0x000ee40008001105 */
[----:B-1-3--:R-:W-:Y:S05]  /*5a20*/  @!P0 BRA `(.L_x_105) ;  /* 0x0000003800b88947 */ /* 0x00afea0003800000 */
.L_x_221:
[----:B------:R-:W-:Y:S01]  /*5a30*/  UIADD3 UR9, UPT, UPT, UR5, 0x1a0, URZ ;  /* 0x000001a005097890 */ /* 0x000fe2000fffe0ff */
[----:B-1----:R-:W-:Y:S01]  /*5a40*/  @!P1 IADD3 R6, P0, PT, R16, 0x580, RZ ;  /* 0x0000058010069810 */ /* 0x002fe20007f1e0ff */
[----:B------:R-:W-:Y:S01]  /*5a50*/  UPLOP3.LUT UP3, UPT, UPT, UPT, UPT, 0x80, 0x8 ;  /* 0x000000000008789c */ /* 0x000fe20003f6f070 */
[----:B------:R-:W-:Y:S01]  /*5a60*/  R2UR UR23, R47 ;  /* 0x000000002f1772ca */ /* 0x000fe200000e0000 */
[----:B------:R-:W-:Y:S01]  /*5a70*/  UMOV UR20, 0x0 ;  /* 0x0000000000147882 */ /* 0x000fe20000000000 */
[----:B------:R-:W-:Y:S01]  /*5a80*/  @!P1 R2UR UR7, R6 ;  /* 0x00000000060792ca */ /* 0x000fe200000e0000 */
[----:B------:R-:W-:Y:S01]  /*5a90*/  @!P1 IMAD.X R0, RZ, RZ, R17, P0 ;  /* 0x000000ffff009224 */ /* 0x000fe200000e0611 */
[----:B------:R-:W-:Y:S01]  /*5aa0*/  UMOV UR21, 0x10000000 ;  /* 0x1000000000157882 */ /* 0x000fe20000000000 */
[----:B------:R-:W-:Y:S01]  /*5ab0*/  UMOV UR12, UR36 ;  /* 0x00000024000c7c82 */ /* 0x000fe20008000000 */
[----:B------:R-:W-:Y:S01]  /*5ac0*/  VOTEU.ALL UP0, P1 ;  /* 0x0000000000ff7886 */ /* 0x000fe20000800000 */
[----:B------:R-:W-:Y:S01]  /*5ad0*/  R2UR UR22, R48 ;  /* 0x00000000301672ca */ /* 0x000fe200000e0000 */
[----:B------:R-:W-:Y:S01]  /*5ae0*/  UMOV UR36, UR25 ;  /* 0x0000001900247c82 */ /* 0x000fe20008000000 */
[----:B------:R-:W-:Y:S02]  /*5af0*/  @!P1 R2UR UR4, R0 ;  /* 0x00000000000492ca */ /* 0x000fe400000e0000 */
[----:B------:R-:W-:Y:S01]  /*5b00*/  @!UP0 UIADD3 UR10, UPT, UPT, UR10, 0x20, URZ ;  /* 0x000000200a0a8890 */ /* 0x000fe2000fffe0ff */
[C---:B------:R-:W-:Y:S01]  /*5b10*/  ISETP.NE.AND P0, PT, R14.reuse, 0x2, PT ;  /* 0x000000020e00780c */ /* 0x040fe20003f05270 */
[----:B------:R-:W-:Y:S02]  /*5b20*/  UIADD3 UR32, UPT, UPT, UR13, UR23, URZ ;  /* 0x000000170d207290 */ /* 0x000fe4000fffe0ff */
[----:B------:R-:W-:Y:S01]  /*5b30*/  IMAD.U32 R8, RZ, RZ, UR7 ;  /* 0x00000007ff087e24 */ /* 0x000fe2000f8e00ff */
[----:B------:R-:W-:Y:S02]  /*5b40*/  SEL R0, RZ, 0x1, P0 ;  /* 0x00000001ff007807 */ /* 0x000fe40000000000 */
[----:B------:R-:W-:Y:S02]  /*5b50*/  SEL R14, R14, RZ, P0 ;  /* 0x000000ff0e0e7207 */ /* 0x000fe40000000000 */
[----:B------:R-:W-:Y:S01]  /*5b60*/  @!P1 R2UR UR18, R8 ;  /* 0x00000000081292ca */ /* 0x000fe200000e0000 */
[----:B------:R-:W-:Y:S01]  /*5b70*/  UIADD3 UR29, UPT, UPT, UR14, UR22, URZ ;  /* 0x000000160e1d7290 */ /* 0x000fe2000fffe0ff */
[----:B------:R-:W-:Y:S01]  /*5b80*/  IMAD.U32 R9, RZ, RZ, UR4 ;  /* 0x00000004ff097e24 */ /* 0x000fe2000f8e00ff */
[----:B------:R-:W-:Y:S01]  /*5b90*/  @!UP0 ULEA UR4, UR6, UR24, 0xc ;  /* 0x0000001806048291 */ /* 0x000fe2000f8e60ff */
[----:B------:R-:W-:Y:S03]  /*5ba0*/  LOP3.LUT R13, R13, R0, RZ, 0x3c, !PT ;  /* 0x000000000d0d7212 */ /* 0x000fe600078e3cff */
[----:B------:R-:W-:Y:S01]  /*5bb0*/  @!P1 R2UR UR19, R9 ;  /* 0x00000000091392ca */ /* 0x000fe200000e0000 */
[----:B------:R-:W-:Y:S01]  /*5bc0*/  @!UP0 UIADD3 UR8, UPT, UPT, UR4, 0x400, URZ ;  /* 0x0000040004088890 */ /* 0x000fe2000fffe0ff */
[----:B------:R-:W-:Y:S01]  /*5bd0*/  VOTEU.ALL UP0, P1 ;  /* 0x0000000000ff7886 */ /* 0x000fe20000800000 */
[----:B------:R-:W-:Y:S10]  /*5be0*/  UPRMT UR4, UR54, 0x654, UR9 ;  /* 0x0000065436047896 */ /* 0x000ff40008000009 */
[----:B------:R1:W-:Y:S01]  /*5bf0*/  @!UP0 UTMALDG.3D [UR8], [UR18], desc[UR20] ;  /* 0x00001408120085b4 */ /* 0x0003e20008011000 */
[----:B------:R3:W-:Y:S01]  /*5c00*/  @!P1 SYNCS.ARRIVE.TRANS64.RED.A0TR RZ, [UR5+0x1a0], R7 ;  /* 0x0001a007ffff99a7 */ /* 0x0007e20008300405 */
[----:B------:R-:W-:Y:S01]  /*5c10*/  SYNCS.ARRIVE.TRANS64.RED.A1T0 RZ, [UR4], RZ ;  /* 0x000000ffffff79a7 */ /* 0x000fe20008100404 */
[----:B------:R-:W-:Y:S04]  /*5c20*/  UIADD3 UR4, UPT, UPT, UR6, 0x1, URZ ;  /* 0x0000000106047890 */ /* 0x000fe8000fffe0ff */
[----:B------:R-:W-:Y:S04]  /*5c30*/  UISETP.NE.AND UP0, UPT, UR4, 0x3, UPT ;  /* 0x000000030400788c */ /* 0x000fe8000bf05270 */
[----:B------:R-:W-:Y:S06]  /*5c40*/  USEL UR5, URZ, 0x1, UP0 ;  /* 0x00000001ff057887 */ /* 0x000fec0008000000 */
[----:B------:R-:W-:Y:S01]  /*5c50*/  LOP3.LUT R15, R15, UR5, RZ, 0x3c, !PT ;  /* 0x000000050f0f7c12 */ /* 0x000fe2000f8e3cff */
[----:B-1----:R-:W-:Y:S01]  /*5c60*/  USEL UR12, UR4, URZ, UP0 ;  /* 0x000000ff040c7287 */ /* 0x002fe20008000000 */
[----:B------:R-:W-:Y:S11]  /*5c70*/  BRA.U UP1, `(.L_x_106) ;  /* 0xfffffff101f07547 */ /* 0x000ff6000b83ffff */
[----:B------:R-:W-:Y:S01]  /*5c80*/  UIADD3 UR24, UPT, UPT, UR24, 0x1b8, URZ ;  /* 0x000001b818187890 */ /* 0x000fe2000fffe0ff */
[----:B------:R-:W-:-:S03]  /*5c90*/  SHF.L.U32 R2, R15, 0x1f, RZ ;  /* 0x0000001f0f027819 */ /* 0x000fc600000006ff */
[----:B------:R-:W-:-:S09]  /*5ca0*/  ULEA UR4, UR12, UR24, 0x3 ;  /* 0x000000180c047291 */ /* 0x000fd2000f8e18ff */
[----:B------:R-:W1:Y:S02]  /*5cb0*/  SYNCS.PHASECHK.TRANS64.TRYWAIT P0, [UR4], R2 ;  /* 0x00000002ff0075a7 */ /* 0x000e640008001104 */
[----:B-1----:R-:W-:Y:S05]  /*5cc0*/  @!P0 BRA `(.L_x_107) ;  /* 0x0000003800288947 */ /* 0x002fea0003800000 */
.L_x_223:
        /* <DEDUP_REMOVED lines=9> */
.L_x_225:
[----:B------:R-:W-:-:S04]  /*5d60*/  UIADD3 UR4, UPT, UPT, UR4, 0x1, URZ ;  /* 0x0000000104047890 */ /* 0x000fc8000fffe0ff */
[----:B------:R-:W-:-:S04]  /*5d70*/  UISETP.NE.AND UP0, UPT, UR4, 0x3, UPT ;  /* 0x000000030400788c */ /* 0x000fc8000bf05270 */
[----:B------:R-:W-:Y:S02]  /*5d80*/  USEL UR5, URZ, 0x1, UP0 ;  /* 0x00000001ff057887 */ /* 0x000fe40008000000 */
[----:B------:R-:W-:-:S04]  /*5d90*/  USEL UR4, UR4, URZ, UP0 ;  /* 0x000000ff04047287 */ /* 0x000fc80008000000 */
[----:B------:R-:W-:Y:S01]  /*5da0*/  ULEA UR4, UR4, UR24, 0x3 ;  /* 0x0000001804047291 */ /* 0x000fe2000f8e18ff */
[----:B-1----:R-:W-:-:S04]  /*5db0*/  LOP3.LUT R2, R15, UR5, RZ, 0x3c, !PT ;  /* 0x000000050f027c12 */ /* 0x002fc8000f8e3cff */
[----:B------:R-:W-:Y:S01]  /*5dc0*/  SHF.L.U32 R2, R2, 0x1f, RZ ;  /* 0x0000001f02027819 */ /* 0x000fe200000006ff */
[----:B------:R-:W-:-:S07]  /*5dd0*/  IMAD.U32 R0, RZ, RZ, UR4 ;  /* 0x00000004ff007e24 */ /* 0x000fce000f8e00ff */
.L_x_109:
[----:B-1----:R1:W4:Y:S02]  /*5de0*/  SYNCS.PHASECHK.TRANS64.TRYWAIT P0, [R0+URZ], R2 ;  /* 0x00000002000075a7 */ /* 0x00232400080011ff */
[----:B----4-:R-:W-:Y:S05]  /*5df0*/  @!P0 NANOSLEEP.SYNCS 0x989680 ;  /* 0x009896800000895d */ /* 0x010fea0003900000 */
[----:B------:R-:W4:Y:S02]  /*5e00*/  @!P0 SYNCS.PHASECHK.TRANS64 P0, [R0+URZ], R2 ;  /* 0x00000002000085a7 */ /* 0x000f2400080010ff */
[----:B--2-4-:R-:W-:Y:S05]  /*5e10*/  @P0 EXIT ;  /* 0x000000000000094d */ /* 0x014fea0003800000 */
[----:B------:R-:W-:Y:S05]  /*5e20*/  BRA `(.L_x_109) ;  /* 0xfffffffc00ec7947 */ /* 0x000fea000383ffff */
.L_x_97:
[----:B------:R-:W-:-:S06]  /*5e30*/  UISETP.GE.AND UP0, UPT, UR22, 0x4, UPT ;  /* 0x000000041600788c */ /* 0x000fcc000bf06270 */
[----:B------:R-:W-:-:S13]  /*5e40*/  PLOP3.LUT P0, PT, PT, PT, UP0, 0x80, 0x8 ;  /* 0x000000000008781c */ /* 0x000fda0003f0f008 */
[----:B-1----:R-:W-:Y:S05]  /*5e50*/  @!P0 EXIT ;  /* 0x000000000000894d */ /* 0x002fea0003800000 */
[----:B------:R-:W-:Y:S01]  /*5e60*/  BAR.SYNC.DEFER_BLOCKING 0x6, 0xa0 ;  /* 0x0182800000007b1d */ /* 0x000fe20000010000 */
[C---:B------:R-:W-:Y:S01]  /*5e70*/  IMAD.SHL.U32 R3, R55.reuse, 0x20, RZ ;  /* 0x0000002037037824 */ /* 0x040fe200078e00ff */
[----:B------:R-:W-:Y:S01]  /*5e80*/  SHF.R.U32.HI R4, RZ, 0x1, R55 ;  /* 0x00000001ff047819 */ /* 0x000fe20000011637 */
[C---:B------:R-:W-:Y:S01]  /*5e90*/  IMAD.SHL.U32 R2, R55.reuse, 0x10, RZ ;  /* 0x0000001037027824 */ /* 0x040fe200078e00ff */
[C---:B------:R-:W-:Y:S01]  /*5ea0*/  LOP3.LUT P0, RZ, R55.reuse, 0x4, RZ, 0xc0, !PT ;  /* 0x0000000437ff7812 */ /* 0x040fe2000780c0ff */
[----:B------:R-:W-:Y:S01]  /*5eb0*/  IMAD.U32 R23, R55, 0x10000, RZ ;  /* 0x0001000037177824 */ /* 0x000fe200078e00ff */
[----:B------:R-:W-:Y:S01]  /*5ec0*/  UMOV UR44, 0x400 ;  /* 0x00000400002c7882 */ /* 0x000fe20000000000 */
[----:B------:R-:W1:Y:S01]  /*5ed0*/  LDCU.64 UR4, c[0x0][0x890] ;  /* 0x00011200ff0477ac */ /* 0x000e620008000a00 */
[----:B------:R-:W2:Y:S01]  /*5ee0*/  LDC.64 R42, c[0x0][0x8b0] ;  /* 0x00022c00ff2a7b82 */ /* 0x000ea20000000a00 */
[----:B------:R-:W-:Y:S01]  /*5ef0*/  LOP3.LUT R5, R3, 0xc0, RZ, 0xc0, !PT ;  /* 0x000000c003057812 */ /* 0x000fe200078ec0ff */
[----:B------:R-:W-:Y:S01]  /*5f00*/  IMAD.SHL.U32 R44, R55, 0x4, RZ ;  /* 0x00000004372c7824 */ /* 0x000fe200078e00ff */
[----:B------:R-:W-:Y:S01]  /*5f10*/  ULEA UR44, UR54, UR44, 0x18 ;  /* 0x0000002c362c7291 */ /* 0x000fe2000f8ec0ff */
[----:B------:R-:W-:Y:S01]  /*5f20*/  LOP3.LUT R2, R2, 0x600, RZ, 0xc0, !PT ;  /* 0x0000060002027812 */ /* 0x000fe200078ec0ff */
[----:B------:R-:W-:Y:S01]  /*5f30*/  IMAD.MOV.U32 R54, RZ, RZ, 0x10 ;  /* 0x00000010ff367424 */ /* 0x000fe200078e00ff */
[----:B------:R-:W-:Y:S01]  /*5f40*/  LOP3.LUT R4, R5, 0x8, R4, 0xf8, !PT ;  /* 0x0000000805047812 */ /* 0x000fe200078ef804 */
[----:B------:R-:W-:Y:S01]  /*5f50*/  IMAD.MOV.U32 R22, RZ, RZ, RZ ;  /* 0x000000ffff167224 */ /* 0x000fe200078e00ff */
[----:B------:R-:W3:Y:S01]  /*5f60*/  LDC.64 R40, c[0x0][0x8a8] ;  /* 0x00022a00ff287b82 */ /* 0x000ee20000000a00 */
[----:B------:R-:W-:-:S02]  /*5f70*/  LOP3.LUT R2, R2, 0x20, R3, 0xf8, !PT ;  /* 0x0000002002027812 */ /* 0x000fc400078ef803 */
[----:B------:R-:W-:Y:S02]  /*5f80*/  CS2R R52, SRZ ;  /* 0x0000000000347805 */ /* 0x000fe4000001ff00 */
[----:B------:R-:W-:Y:S01]  /*5f90*/  LOP3.LUT R23, R23, 0x600000, RZ, 0xc0, !PT ;  /* 0x0060000017177812 */ /* 0x000fe200078ec0ff */
[----:B------:R-:W-:Y:S01]  /*5fa0*/  IMAD.MOV.U32 R51, RZ, RZ, RZ ;  /* 0x000000ffff337224 */ /* 0x000fe200078e00ff */
[----:B------:R-:W-:Y:S01]  /*5fb0*/  LOP3.LUT R44, R4, 0x18, R44, 0x78, !PT ;  /* 0x00000018042c7812 */ /* 0x000fe200078e782c */
[----:B------:R-:W4:Y:S01]  /*5fc0*/  LDCU UR63, c[0x0][0x370] ;  /* 0x00006e00ff3f77ac */ /* 0x000f220008000800 */
[----:B------:R-:W-:Y:S01]  /*5fd0*/  LOP3.LUT R2, R2, 0x100, R3, 0xf8, !PT ;  /* 0x0000010002027812 */ /* 0x000fe200078ef803 */
[----:B------:R-:W4:Y:S01]  /*5fe0*/  LDS R0, [UR44+0x290] ;  /* 0x0002902cff007984 */ /* 0x000f220008000800 */
[----:B-1----:R-:W-:Y:S01]  /*5ff0*/  IMAD.U32 R57, RZ, RZ, UR4 ;  /* 0x00000004ff397e24 */ /* 0x002fe2000f8e00ff */
[----:B------:R-:W-:Y:S01]  /*6000*/  UIADD3 UR4, UPT, UPT, UR44, 0x400, URZ ;  /* 0x000004002c047890 */ /* 0x000fe2000fffe0ff */
[----:B------:R-:W-:Y:S01]  /*6010*/  LOP3.LUT R44, R2, R44, RZ, 0xfc, !PT ;  /* 0x0000002c022c7212 */ /* 0x000fe200078efcff */
[----:B------:R-:W-:Y:S01]  /*6020*/  IMAD.U32 R56, RZ, RZ, UR5 ;  /* 0x00000005ff387e24 */ /* 0x000fe2000f8e00ff */
[----:B------:R-:W-:Y:S01]  /*6030*/  LOP3.LUT R55, R55, 0x60, RZ, 0xc0, !PT ;  /* 0x0000006037377812 */ /* 0x000fe200078ec0ff */
[----:B------:R-:W1:Y:S01]  /*6040*/  LDCU UR41, c[0x0][0xb0c] ;  /* 0x00016180ff2977ac */ /* 0x000e620008000800 */
[----:B------:R-:W-:Y:S01]  /*6050*/  SEL R54, R54, 0xfffffff0, !P0 ;  /* 0xfffffff036367807 */ /* 0x000fe20004000000 */
[----:B------:R-:W-:Y:S01]  /*6060*/  IMAD.U32 R59, RZ, RZ, UR4 ;  /* 0x00000004ff3b7e24 */ /* 0x000fe2000f8e00ff */
[----:B------:R-:W1:Y:S01]  /*6070*/  LDCU UR39, c[0x0][0xb30] ;  /* 0x00016600ff2777ac */ /* 0x000e620008000800 */
[----:B------:R-:W1:Y:S01]  /*6080*/  LDCU.64 UR60, c[0x0][0x888] ;  /* 0x00011100ff3c77ac */ /* 0x000e620008000a00 */
[----:B------:R-:W1:Y:S01]  /*6090*/  LDCU.64 UR42, c[0x0][0xb28] ;  /* 0x00016500ff2a77ac */ /* 0x000e620008000a00 */
[----:B------:R-:W1:Y:S01]  /*60a0*/  LDCU.128 UR56, c[0x0][0xb10] ;  /* 0x00016200ff3877ac */ /* 0x000e620008000c00 */
[----:B------:R-:W1:Y:S01]  /*60b0*/  LDCU UR62, c[0x0][0x374] ;  /* 0x00006e80ff3e77ac */ /* 0x000e620008000800 */
[----:B------:R-:W-:Y:S01]  /*60c0*/  UMOV UR55, 0x1 ;  /* 0x0000000100377882 */ /* 0x000fe20000000000 */
[----:B------:R-:W-:Y:S01]  /*60d0*/  UMOV UR46, URZ ;  /* 0x000000ff002e7c82 */ /* 0x000fe20008000000 */
[----:B------:R-:W-:Y:S01]  /*60e0*/  UMOV UR53, URZ ;  /* 0x000000ff00357c82 */ /* 0x000fe20008000000 */
[----:B------:R-:W-:Y:S01]  /*60f0*/  UMOV UR52, URZ ;  /* 0x000000ff00347c82 */ /* 0x000fe20008000000 */
[----:B-1234-:R-:W-:-:S07]  /*6100*/  IMAD.IADD R23, R0, 0x1, R23 ;  /* 0x0000000100177824 */ /* 0x01efce00078e0217 */
.L_x_140:
[C---:B------:R-:W-:Y:S02]  /*6110*/  LEA R0, R51.reuse, UR44, 0x3 ;  /* 0x0000002c33007c11 */ /* 0x040fe4000f8e18ff */
[----:B------:R-:W-:Y:S02]  /*6120*/  SHF.L.U32 R2, R52, 0x1f, RZ ;  /* 0x0000001f34027819 */ /* 0x000fe400000006ff */
[----:B-1----:R-:W-:Y:S02]  /*6130*/  LEA R4, R51, UR44, 0x4 ;  /* 0x0000002c33047c11 */ /* 0x002fe4000f8e20ff */
[----:B------:R-:W1:Y:S02]  /*6140*/  SYNCS.PHASECHK.TRANS64.TRYWAIT P0, [R0+URZ+0x1e0], R2 ;  /* 0x0001e002000075a7 */ /* 0x000e6400080011ff */
[----:B-1----:R-:W-:Y:S05]  /*6150*/  @!P0 BRA `(.L_x_110) ;  /* 0x0000003400348947 */ /* 0x002fea0003800000 */
.L_x_226:
[----:B------:R-:W-:Y:S01]  /*6160*/  R2UR UR7, R58 ;  /* 0x000000003a0772ca */ /* 0x000fe200000e0000 */
[----:B------:R-:W2:Y:S01]  /*6170*/  LDS.128 R4, [R4+0x270] ;  /* 0x0002700004047984 */ /* 0x000ea20000000c00 */
[----:B-1----:R-:W-:Y:S01]  /*6180*/  VIADD R0, R0, 0x1f0 ;  /* 0x000001f000007836 */ /* 0x002fe20000000000 */
[----:B------:R-:W-:Y:S04]  /*6190*/  UISETP.GE.AND UP0, UPT, UR40, 0x1, UPT ;  /* 0x000000012800788c */ /* 0x000fe8000bf06270 */
[----:B------:R-:W-:Y:S01]  /*61a0*/  PRMT R0, RZ, 0x654, R0 ;  /* 0x00000654ff007816 */ /* 0x000fe20000000000 */
[----:B------:R-:W-:Y:S01]  /*61b0*/  @!PT LDS RZ, [RZ] ;  /* 0x00000000fffff984 */ /* 0x000fe20000000800 */
[----:B------:R-:W-:Y:S01]  /*61c0*/  @!PT LDS RZ, [RZ] ;  /* 0x00000000fffff984 */ /* 0x000fe20000000800 */
[----:B------:R-:W-:Y:S01]  /*61d0*/  @!PT LDS RZ, [RZ] ;  /* 0x00000000fffff984 */ /* 0x000fe20000000800 */
[----:B------:R-:W-:Y:S01]  /*61e0*/  @!PT LDS RZ, [RZ] ;  /* 0x00000000fffff984 */ /* 0x000fe20000000800 */
[----:B------:R1:W-:Y:S06]  /*61f0*/  MEMBAR.ALL.CTA ;  /* 0x0000000000007992 */ /* 0x0003ec0000008000 */
[----:B-1----:R-:W1:Y:S02]  /*6200*/  FENCE.VIEW.ASYNC.S ;  /* 0x00000000000073c6 */ /* 0x002e640000000000 */
[----:B-1----:R1:W-:Y:S01]  /*6210*/  SYNCS.ARRIVE.TRANS64.RED.A1T0 RZ, [R0+URZ], RZ ;  /* 0x000000ff00ff79a7 */ /* 0x0023e200081004ff */
[----:B--2---:R-:W-:Y:S11]  /*6220*/  LOP3.LUT P0, RZ, R6, 0x1, RZ, 0xc0, !PT ;  /* 0x0000000106ff7812 */ /* 0x004ff6000780c0ff */
[----:B------:R-:W-:Y:S02]  /*6230*/  @!UPT UIADD3 URZ, UPT, UPT, URZ, URZ, URZ ;  /* 0x000000fffffff290 */ /* 0x000fe4000fffe0ff */
[----:B------:R-:W-:Y:S01]  /*6240*/  VOTEU.ANY UP1, P0 ;  /* 0x0000000000ff7886 */ /* 0x000fe20000020100 */
[----:B------:R-:W-:Y:S01]  /*6250*/  PLOP3.LUT P0, PT, PT, PT, UP1, 0x80, 0x8 ;  /* 0x000000000008781c */ /* 0x000fe20003f0f018 */
[----:B------:R-:W-:Y:S06]  /*6260*/  UP2UR UR4, UPR, URZ, 0x2 ;  /* 0x00000002ff047883 */ /* 0x000fec0008000000 */
[----:B------:R-:W-:Y:S06]  /*6270*/  IMAD.U32 R60, RZ, RZ, UR4 ;  /* 0x00000004ff3c7e24 */ /* 0x000fec000f8e00ff */
[----:B------:R-:W-:Y:S02]  /*6280*/  @P0 SHF.R.U32.HI R2, RZ, 0x10, R5 ;  /* 0x00000010ff020819 */ /* 0x000fe40000011605 */
[----:B------:R-:W-:Y:S02]  /*6290*/  @P0 MOV R3, R4 ;  /* 0x0000000400030202 */ /* 0x000fe40000000f00 */
[----:B------:R-:W-:Y:S02]  /*62a0*/  @P0 R2UR UR4, R2 ;  /* 0x00000000020402ca */ /* 0x000fe400000e0000 */
[----:B------:R-:W-:Y:S02]  /*62b0*/  @P0 LOP3.LUT R4, R5, 0xffff, RZ, 0xc0, !PT ;  /* 0x0000ffff05040812 */ /* 0x000fe400078ec0ff */
[----:B------:R-:W-:Y:S02]  /*62c0*/  @P0 R2UR UR6, R3 ;  /* 0x00000000030602ca */ /* 0x000fe400000e0000 */
[----:B------:R-:W-:Y:S07]  /*62d0*/  @P0 R2UR UR5, R4 ;  /* 0x00000000040502ca */ /* 0x000fee00000e0000 */
[----:B------:R-:W-:Y:S02]  /*62e0*/  @UP1 UMOV UR7, UR4 ;  /* 0x0000000400071c82 */ /* 0x000fe40008000000 */
[----:B------:R-:W-:Y:S02]  /*62f0*/  IMAD.U32 R58, RZ, RZ, UR7 ;  /* 0x00000007ff3a7e24 */ /* 0x000fe4000f8e00ff */
[----:B------:R-:W-:Y:S02]  /*6300*/  @UP1 UMOV UR38, UR6 ;  /* 0x0000000600261c82 */ /* 0x000fe40008000000 */
[----:B------:R-:W-:Y:S01]  /*6310*/  @UP1 UMOV UR37, UR5 ;  /* 0x0000000500251c82 */ /* 0x000fe20008000000 */
[----:B-1----:R-:W-:Y:S05]  /*6320*/  BRA.U !UP0, `(.L_x_111) ;  /* 0x0000000108cc7547 */ /* 0x002fea000b800000 */
[----:B------:R-:W1:Y:S01]  /*6330*/  LDCU UR12, c[0x0][0xb20] ;  /* 0x00016400ff0c77ac */ /* 0x000e620008000800 */
[----:B------:R-:W-:Y:S02]  /*6340*/  UIMAD.WIDE.U32 UR4, UR62, UR59, URZ ;  /* 0x0000003b3e0472a5 */ /* 0x000fe4000f8e00ff */
[----:B------:R-:W-:Y:S02]  /*6350*/  UIMAD.WIDE.U32 UR6, UR63, UR56, URZ ;  /* 0x000000383f0672a5 */ /* 0x000fe4000f8e00ff */
[----:B------:R-:W-:Y:S02]  /*6360*/  UISETP.NE.AND UP0, UPT, UR58, 0x1, UPT ;  /* 0x000000013a00788c */ /* 0x000fe4000bf05270 */
[----:B------:R-:W-:Y:S02]  /*6370*/  UIMAD.WIDE.U32 UR8, UR37, UR59, URZ ;  /* 0x0000003b250872a5 */ /* 0x000fe4000f8e00ff */
[----:B------:R-:W-:Y:S02]  /*6380*/  UIMAD.WIDE.U32 UR10, UR38, UR56, URZ ;  /* 0x00000038260a72a5 */ /* 0x000fe4000f8e00ff */
[----:B------:R-:W-:Y:S02]  /*6390*/  UISETP.NE.AND UP1, UPT, UR41, 0x1, UPT ;  /* 0x000000012900788c */ /* 0x000fe4000bf25270 */
[----:B------:R-:W-:Y:S01]  /*63a0*/  UISETP.NE.AND UP2, UPT, UR40, 0x1, UPT ;  /* 0x000000012800788c */ /* 0x000fe2000bf45270 */
[----:B------:R-:W-:Y:S02]  /*63b0*/  UMOV UR4, UR5 ;  /* 0x0000000500047c82 */ /* 0x000fe40008000000 */
[----:B-1----:R-:W-:Y:S03]  /*63c0*/  USHF.R.U32.HI UR5, URZ, UR12, UR4 ;  /* 0x0000000cff057299 */ /* 0x002fe60008011604 */
[----:B------:R-:W-:Y:S02]  /*63d0*/  UMOV UR4, UR7 ;  /* 0x0000000700047c82 */ /* 0x000fe40008000000 */
[----:B------:R-:W-:Y:S02]  /*63e0*/  USHF.R.U32.HI UR7, URZ, UR57, UR4 ;  /* 0x00000039ff077299 */ /* 0x000fe40008011604 */
[----:B------:R-:W-:Y:S02]  /*63f0*/  USEL UR4, UR62, UR5, !UP0 ;  /* 0x000000053e047287 */ /* 0x000fe4000c000000 */
[----:B------:R-:W-:Y:S01]  /*6400*/  USEL UR7, UR63, UR7, !UP1 ;  /* 0x000000073f077287 */ /* 0x000fe2000c800000 */
[----:B------:R-:W-:Y:S01]  /*6410*/  UMOV UR5, UR9 ;  /* 0x0000000900057c82 */ /* 0x000fe20008000000 */
[----:B------:R-:W-:Y:S02]  /*6420*/  UIMAD.WIDE.U32 UR8, UR4, UR42, URZ ;  /* 0x0000002a040872a5 */ /* 0x000fe4000f8e00ff */
[----:B------:R-:W-:Y:S03]  /*6430*/  USHF.R.U32.HI UR6, URZ, UR12, UR5 ;  /* 0x0000000cff067299 */ /* 0x000fe60008011605 */
[----:B------:R-:W-:Y:S01]  /*6440*/  UMOV UR5, UR11 ;  /* 0x0000000b00057c82 */ /* 0x000fe20008000000 */
[----:B------:R-:W-:Y:S02]  /*6450*/  UIMAD.WIDE.U32 UR10, UR7, UR42, URZ ;  /* 0x0000002a070a72a5 */ /* 0x000fe4000f8e00ff */
[----:B------:R-:W-:Y:S02]  /*6460*/  USHF.R.U32.HI UR12, URZ, UR57, UR5 ;  /* 0x00000039ff0c7299 */ /* 0x000fe40008011605 */
[----:B------:R-:W-:Y:S01]  /*6470*/  USEL UR6, UR37, UR6, !UP0 ;  /* 0x0000000625067287 */ /* 0x000fe2000c000000 */
[----:B------:R-:W-:Y:S02]  /*6480*/  UMOV UR5, UR9 ;  /* 0x0000000900057c82 */ /* 0x000fe40008000000 */
[----:B------:R-:W-:Y:S01]  /*6490*/  UMOV UR10, UR11 ;  /* 0x0000000b000a7c82 */ /* 0x000fe20008000000 */
[----:B------:R-:W-:Y:S02]  /*64a0*/  @UP2 USHF.R.U32.HI UR4, URZ, UR43, UR5 ;  /* 0x0000002bff042299 */ /* 0x000fe40008011605 */
[----:B------:R-:W-:Y:S02]  /*64b0*/  @UP2 USHF.R.U32.HI UR7, URZ, UR43, UR10 ;  /* 0x0000002bff072299 */ /* 0x000fe4000801160a */
[----:B------:R-:W-:Y:S02]  /*64c0*/  UIMAD UR4, UR40, UR4, URZ ;  /* 0x00000004280472a4 */ /* 0x000fe4000f8e02ff */
[----:B------:R-:W-:Y:S02]  /*64d0*/  UIMAD.WIDE.U32 UR10, UR6, UR42, URZ ;  /* 0x0000002a060a72a5 */ /* 0x000fe4000f8e00ff */
[----:B------:R-:W-:Y:S02]  /*64e0*/  USEL UR5, UR38, UR12, !UP1 ;  /* 0x0000000c26057287 */ /* 0x000fe4000c800000 */
[----:B------:R-:W-:Y:S02]  /*64f0*/  UIMAD UR8, UR40, UR7, URZ ;  /* 0x00000007280872a4 */ /* 0x000fe4000f8e02ff */
[----:B------:R-:W-:Y:S03]  /*6500*/  UISETP.GE.AND UP0, UPT, UR6, UR4, UPT ;  /* 0x000000040600728c */ /* 0x000fe6000bf06270 */
[----:B------:R-:W-:Y:S01]  /*6510*/  UMOV UR4, UR11 ;  /* 0x0000000b00047c82 */ /* 0x000fe20008000000 */
[----:B------:R-:W-:Y:S02]  /*6520*/  UISETP.GE.OR UP0, UPT, UR5, UR8, UP0 ;  /* 0x000000080500728c */ /* 0x000fe40008706670 */
[----:B------:R-:W-:Y:S02]  /*6530*/  USHF.R.U32.HI UR4, URZ, UR43, UR4 ;  /* 0x0000002bff047299 */ /* 0x000fe40008011604 */
[----:B------:R-:W-:Y:S02]  /*6540*/  UIMAD.WIDE.U32 UR8, UR5, UR42, URZ ;  /* 0x0000002a050872a5 */ /* 0x000fe4000f8e00ff */
[----:B------:R-:W-:Y:S02]  /*6550*/  USEL UR11, UR6, UR4, !UP2 ;  /* 0x00000004060b7287 */ /* 0x000fe4000d000000 */
[----:B------:R-:W-:Y:S02]  /*6560*/  UIADD3 UR8, UPT, UPT, -UR5, URZ, URZ ;  /* 0x000000ff05087290 */ /* 0x000fe4000fffe1ff */
[----:B------:R-:W-:Y:S01]  /*6570*/  UIADD3 UR10, UPT, UPT, -UR11, URZ, URZ ;  /* 0x000000ff0b0a7290 */ /* 0x000fe2000fffe1ff */
[----:B------:R-:W-:Y:S01]  /*6580*/  @!UP0 UMOV UR4, UR9 ;  /* 0x0000000900048c82 */ /* 0x000fe20008000000 */
[----:B------:R-:W-:Y:S02]  /*6590*/  UIADD3 UR9, UPT, UPT, -UR6, URZ, URZ ;  /* 0x000000ff06097290 */ /* 0x000fe4000fffe1ff */
[----:B------:R-:W-:Y:S02]  /*65a0*/  @!UP0 USHF.R.U32.HI UR4, URZ, UR43, UR4 ;  /* 0x0000002bff048299 */ /* 0x000fe40008011604 */
[----:B------:R-:W-:Y:S02]  /*65b0*/  UIMAD UR10, UR40, UR10, UR6 ;  /* 0x0000000a280a72a4 */ /* 0x000fe4000f8e0206 */
[----:B------:R-:W-:Y:S04]  /*65c0*/  @!UP0 USEL UR4, UR5, UR4, !UP2 ;  /* 0x0000000405048287 */ /* 0x000fe8000d000000 */
[----:B------:R-:W-:Y:S02]  /*65d0*/  @!UP0 UIMAD UR10, UR7, UR10, UR4 ;  /* 0x0000000a070a82a4 */ /* 0x000fe4000f8e0204 */
[----:B------:R-:W-:Y:S02]  /*65e0*/  @!UP0 UIADD3 UR11, UPT, UPT, UR11, -UR4, URZ ;  /* 0x800000040b0b8290 */ /* 0x000fe4000fffe0ff */
[----:B------:R-:W-:Y:S02]  /*65f0*/  UIMAD UR7, UR41, UR8, UR38 ;  /* 0x00000008290772a4 */ /* 0x000fe4000f8e0226 */
[----:B------:R-:W-:Y:S02]  /*6600*/  @!UP0 UIMAD UR6, UR11, UR40, UR5 ;  /* 0x000000280b0682a4 */ /* 0x000fe4000f8e0205 */
[----:B------:R-:W-:Y:S01]  /*6610*/  UIMAD UR4, UR58, UR9, UR37 ;  /* 0x000000093a0472a4 */ /* 0x000fe2000f8e0225 */
[----:B------:R-:W-:Y:S02]  /*6620*/  @!UP0 UMOV UR5, UR10 ;  /* 0x0000000a00058c82 */ /* 0x000fe40008000000 */
[----:B------:R-:W-:Y:S02]  /*6630*/  UIMAD UR38, UR5, UR41, UR7 ;  /* 0x00000029052672a4 */ /* 0x000fe4000f8e0207 */
[----:B------:R-:W-:Y:S11]  /*6640*/  UIMAD UR37, UR6, UR58, UR4 ;  /* 0x0000003a062572a4 */ /* 0x000ff6000f8e0204 */
[----:B------:R-:W-:Y:S01]  /*6650*/  @!UPT UIADD3 URZ, UPT, UPT, URZ, URZ, URZ ;  /* 0x000000fffffff290 */ /* 0x000fe2000fffe0ff */
.L_x_111:
[----:B------:R-:W-:Y:S01]  /*6660*/  UISETP.NE.AND UP0, UPT, UR39, 0x1, UPT ;  /* 0x000000012700788c */ /* 0x000fe2000bf05270 */
[----:B------:R-:W-:Y:S01]  /*6670*/  R2UR UR11, R59 ;  /* 0x000000003b0b72ca */ /* 0x000fe200000e0000 */
[----:B------:R-:W-:Y:S01]  /*6680*/  USHF.L.U32 UR50, UR29, 0x6, URZ ;  /* 0x000000061d327899 */ /* 0x000fe200080006ff */
[----:B------:R-:W-:Y:S01]  /*6690*/  IADD3 R51, PT, PT, R51, 0x1, RZ ;  /* 0x0000000133337810 */ /* 0x000fe20007ffe0ff */
[----:B------:R-:W-:Y:S07]  /*66a0*/  USHF.L.U32 UR49, UR32, 0x6, URZ ;  /* 0x0000000620317899 */ /* 0x000fee00080006ff */
[----:B------:R-:W1:Y:S01]  /*66b0*/  @!UP0 LDCU.128 UR12, c[0x0][0xb10] ;  /* 0x00016200ff0c87ac */ /* 0x000e620008000c00 */
[----:B------:R-:W2:Y:S01]  /*66c0*/  @!UP0 LDCU UR5, c[0x0][0xb0c] ;  /* 0x00016180ff0587ac */ /* 0x000ea20008000800 */
[----:B------:R-:W3:Y:S01]  /*66d0*/  @!UP0 LDCU UR10, c[0x0][0xb20] ;  /* 0x00016400ff0a87ac */ /* 0x000ee20008000800 */
[----:B-1----:R-:W-:Y:S02]  /*66e0*/  UIMAD.WIDE.U32 UR8, UR38, UR12, URZ ;  /* 0x0000000c260872a5 */ /* 0x002fe4000f8e00ff */
[----:B------:R-:W-:Y:S02]  /*66f0*/  UIMAD.WIDE.U32 UR6, UR37, UR15, URZ ;  /* 0x0000000f250672a5 */ /* 0x000fe4000f8e00ff */
[----:B------:R-:W-:Y:S03]  /*6700*/  @!UP0 UISETP.NE.AND UP1, UPT, UR14, 0x1, UPT ;  /* 0x000000010e00888c */ /* 0x000fe6000bf25270 */
[----:B------:R-:W-:Y:S01]  /*6710*/  @!UP0 UMOV UR4, UR9 ;  /* 0x0000000900048c82 */ /* 0x000fe20008000000 */
[----:B--2---:R-:W-:Y:S02]  /*6720*/  @!UP0 UISETP.NE.AND UP2, UPT, UR5, 0x1, UPT ;  /* 0x000000010500888c */ /* 0x004fe4000bf45270 */
[----:B------:R-:W-:Y:S01]  /*6730*/  @!UP0 USHF.R.U32.HI UR4, URZ, UR13, UR4 ;  /* 0x0000000dff048299 */ /* 0x000fe20008011604 */
[----:B------:R-:W-:Y:S02]  /*6740*/  @!UP0 UMOV UR6, UR7 ;  /* 0x0000000700068c82 */ /* 0x000fe40008000000 */
[----:B---3--:R-:W-:Y:S02]  /*6750*/  @!UP0 USHF.R.U32.HI UR6, URZ, UR10, UR6 ;  /* 0x0000000aff068299 */ /* 0x008fe40008011606 */
[----:B------:R-:W-:Y:S02]  /*6760*/  @!UP0 USEL UR7, UR38, UR4, !UP2 ;  /* 0x0000000426078287 */ /* 0x000fe4000d000000 */
[----:B------:R-:W-:Y:S04]  /*6770*/  @!UP0 USEL UR6, UR37, UR6, !UP1 ;  /* 0x0000000625068287 */ /* 0x000fe8000c800000 */
[----:B------:R-:W-:Y:S02]  /*6780*/  @!UP0 UIADD3 UR4, UPT, UPT, -UR7, UR6, URZ ;  /* 0x0000000607048290 */ /* 0x000fe4000fffe1ff */
[----:B------:R-:W-:Y:S02]  /*6790*/  @!UP0 UIADD3 UR6, UPT, UPT, UR7, -UR6, URZ ;  /* 0x8000000607068290 */ /* 0x000fe4000fffe0ff */
[----:B------:R-:W-:Y:S02]  /*67a0*/  @!UP0 UIMAD UR38, UR4, UR5, UR38 ;  /* 0x00000005042682a4 */ /* 0x000fe4000f8e0226 */
[----:B------:R-:W-:Y:S02]  /*67b0*/  @!UP0 UIMAD UR37, UR6, UR14, UR37 ;  /* 0x0000000e062582a4 */ /* 0x000fe4000f8e0225 */
[----:B------:R-:W-:Y:S09]  /*67c0*/  ULOP3.LUT UP0, URZ, UR11, 0x1b0, URZ, 0xc0, !UPT ;  /* 0x000001b00bff7892 */ /* 0x000ff2000f80c0ff */
[----:B------:R-:W-:Y:S05]  /*67d0*/  BRA.U !UP0, `(.L_x_112) ;  /* 0x00000001087c7547 */ /* 0x000fea000b800000 */
[----:B------:R-:W1:Y:S01]  /*67e0*/  LDCU.64 UR8, c[0x4][0x80] ;  /* 0x01001000ff0877ac */ /* 0x000e620008000a00 */
[----:B------:R-:W-:Y:S01]  /*67f0*/  MOV R2, 0x0 ;  /* 0x0000000000027802 */ /* 0x000fe20000000f00 */
[----:B------:R-:W-:Y:S02]  /*6800*/  HFMA2 R12, -RZ, RZ, 0, 5.9604644775390625e-08 ;  /* 0x00000001ff0c7431 */ /* 0x000fe400000001ff */
[----:B------:R-:W-:Y:S01]  /*6810*/  IMAD.MOV.U32 R8, RZ, RZ, 0x70 ;  /* 0x00000070ff087424 */ /* 0x000fe200078e00ff */
[----:B------:R2:W3:Y:S01]  /*6820*/  LDC.64 R14, c[0x4][R2] ;  /* 0x01000000020e7b82 */ /* 0x0004e20000000a00 */
[----:B------:R-:W4:Y:S01]  /*6830*/  LDCU.64 UR6, c[0x4][0x88] ;  /* 0x01001100ff0677ac */ /* 0x000f220008000a00 */
[----:B------:R-:W-:Y:S01]  /*6840*/  IMAD.MOV.U32 R13, RZ, RZ, RZ ;  /* 0x000000ffff0d7224 */ /* 0x000fe200078e00ff */
[----:B------:R-:W2:Y:S01]  /*6850*/  LDCU.64 UR4, c[0x4][0x8] ;  /* 0x01000100ff0477ac */ /* 0x000ea20008000a00 */
[----:B-1----:R-:W-:Y:S01]  /*6860*/  MOV R5, UR9 ;  /* 0x0000000900057c02 */ /* 0x002fe20008000f00 */
[----:B------:R-:W-:Y:S01]  /*6870*/  IMAD.U32 R4, RZ, RZ, UR8 ;  /* 0x00000008ff047e24 */ /* 0x000fe2000f8e00ff */
[----:B----4-:R-:W-:Y:S01]  /*6880*/  MOV R7, UR7 ;  /* 0x0000000700077c02 */ /* 0x010fe20008000f00 */
[----:B------:R-:W-:Y:S01]  /*6890*/  IMAD.U32 R6, RZ, RZ, UR6 ;  /* 0x00000006ff067e24 */ /* 0x000fe2000f8e00ff */
[----:B--2---:R-:W-:Y:S01]  /*68a0*/  MOV R11, UR5 ;  /* 0x00000005000b7c02 */ /* 0x004fe20008000f00 */
[----:B------:R-:W-:Y:S02]  /*68b0*/  IMAD.U32 R10, RZ, RZ, UR4 ;  /* 0x00000004ff0a7e24 */ /* 0x000fe4000f8e00ff */
[----:B------:R-:W-:Y:S07]  /*68c0*/  LEPC R20, `(.L_x_113) ;  /* 0x000000001014794e */ /* 0x000fee0000000000 */
[----:B---3-5:R-:W-:Y:S05]  /*68d0*/  CALL.ABS.NOINC R14 ;  /* 0x000000000e007343 */ /* 0x028fea0003c00000 */
.L_x_113:
[----:B------:R-:W1:Y:S01]  /*68e0*/  LDCU.64 UR8, c[0x4][0x80] ;  /* 0x01001000ff0877ac */ /* 0x000e620008000a00 */
[----:B------:R-:W2:Y:S01]  /*68f0*/  LDC.64 R2, c[0x4][R2] ;  /* 0x0100000002027b82 */ /* 0x000ea20000000a00 */
[----:B------:R-:W-:Y:S02]  /*6900*/  HFMA2 R12, -RZ, RZ, 0, 5.9604644775390625e-08 ;  /* 0x00000001ff0c7431 */ /* 0x000fe400000001ff */
[----:B------:R-:W-:Y:S02]  /*6910*/  IMAD.MOV.U32 R8, RZ, RZ, 0x70 ;  /* 0x00000070ff087424 */ /* 0x000fe400078e00ff */
[----:B------:R-:W-:Y:S01]  /*6920*/  IMAD.MOV.U32 R13, RZ, RZ, RZ ;  /* 0x000000ffff0d7224 */ /* 0x000fe200078e00ff */
[----:B------:R-:W3:Y:S01]  /*6930*/  LDCU.64 UR6, c[0x4][0x88] ;  /* 0x01001100ff0677ac */ /* 0x000ee20008000a00 */
[----:B------:R-:W4:Y:S01]  /*6940*/  LDCU.64 UR4, c[0x4][0x8] ;  /* 0x01000100ff0477ac */ /* 0x000f220008000a00 */
[----:B-1----:R-:W-:Y:S02]  /*6950*/  MOV R4, UR8 ;  /* 0x0000000800047c02 */ /* 0x002fe40008000f00 */
[----:B------:R-:W-:Y:S02]  /*6960*/  MOV R5, UR9 ;  /* 0x0000000900057c02 */ /* 0x000fe40008000f00 */
[----:B---3--:R-:W-:Y:S01]  /*6970*/  MOV R7, UR7 ;  /* 0x0000000700077c02 */ /* 0x008fe20008000f00 */
[----:B------:R-:W-:Y:S01]  /*6980*/  IMAD.U32 R6, RZ, RZ, UR6 ;  /* 0x00000006ff067e24 */ /* 0x000fe2000f8e00ff */
[----:B----4-:R-:W-:Y:S01]  /*6990*/  MOV R11, UR5 ;  /* 0x00000005000b7c02 */ /* 0x010fe20008000f00 */
[----:B------:R-:W-:Y:S02]  /*69a0*/  IMAD.U32 R10, RZ, RZ, UR4 ;  /* 0x00000004ff0a7e24 */ /* 0x000fe4000f8e00ff */
[----:B------:R-:W-:Y:S07]  /*69b0*/  LEPC R20, `(.L_x_112) ;  /* 0x000000001014794e */ /* 0x000fee0000000000 */
[----:B--2---:R-:W-:Y:S05]  /*69c0*/  CALL.ABS.NOINC R2 ;  /* 0x0000000002007343 */ /* 0x004fea0003c00000 */
.L_x_112:
[----:B------:R-:W-:Y:S02]  /*69d0*/  R2UR UR6, R49 ;  /* 0x00000000310672ca */ /* 0x000fe400000e0000 */
[----:B------:R-:W-:Y:S02]  /*69e0*/  R2UR UR5, R57 ;  /* 0x00000000390572ca */ /* 0x000fe400000e0000 */
[----:B------:R-:W-:Y:S02]  /*69f0*/  R2UR UR4, R56 ;  /* 0x00000000380472ca */ /* 0x000fe400000e0000 */
[----:B------:R-:W-:Y:S02]  /*6a00*/  ISETP.NE.U32.AND P4, PT, R42, RZ, PT ;  /* 0x000000ff2a00720c */ /* 0x000fe40003f85070 */
[----:B------:R-:W-:Y:S02]  /*6a10*/  ISETP.NE.U32.AND P2, PT, RZ, UR60, PT ;  /* 0x0000003cff007c0c */ /* 0x000fe4000bf45070 */
[----:B------:R-:W-:Y:S02]  /*6a20*/  ISETP.NE.AND.EX P4, PT, R43, RZ, PT, P4 ;  /* 0x000000ff2b00720c */ /* 0x000fe40003f85340 */
[----:B------:R-:W-:Y:S01]  /*6a30*/  ISETP.NE.AND.EX P2, PT, RZ, UR61, PT, P2 ;  /* 0x0000003dff007c0c */ /* 0x000fe2000bf45320 */
[----:B------:R-:W-:Y:S02]  /*6a40*/  UISETP.NE.AND UP2, UPT, UR6, URZ, UPT ;  /* 0x000000ff0600728c */ /* 0x000fe4000bf45270 */
[----:B------:R-:W-:Y:S04]  /*6a50*/  UISETP.NE.U32.AND UP0, UPT, UR5, URZ, UPT ;  /* 0x000000ff0500728c */ /* 0x000fe8000bf05070 */
[----:B------:R-:W-:Y:S01]  /*6a60*/  UISETP.NE.AND.EX UP1, UPT, UR4, URZ, UPT, UP0 ;  /* 0x000000ff0400728c */ /* 0x000fe2000bf25300 */
[----:B------:R-:W-:Y:S01]  /*6a70*/  PLOP3.LUT P1, PT, PT, PT, UP2, 0x80, 0x8 ;  /* 0x000000000008781c */ /* 0x000fe20003f2f028 */
[----:B------:R-:W-:Y:S03]  /*6a80*/  UPLOP3.LUT UP0, UPT, UPT, UPT, UPT, 0x40, 0x4 ;  /* 0x000000000004789c */ /* 0x000fe60003f0e870 */
[----:B------:R-:W-:Y:S06]  /*6a90*/  @UP2 UPLOP3.LUT UP0, UPT, UPT, UPT, UP1, 0x80, 0x8 ;  /* 0x000000000008289c */ /* 0x000fec0003f0f010 */
[----:B------:R-:W-:Y:S01]  /*6aa0*/  PLOP3.LUT P0, PT, PT, PT, UP0, 0x80, 0x8 ;  /* 0x000000000008781c */ /* 0x000fe20003f0f008 */
[----:B------:R-:W-:Y:S01]  /*6ab0*/  @!UPT UIADD3 URZ, UPT, UPT, URZ, URZ, URZ ;  /* 0x000000fffffff290 */ /* 0x000fe2000fffe0ff */
[----:B------:R-:W-:Y:S11]  /*6ac0*/  BRA.U !UP1, `(.L_x_114) ;  /* 0x0000000109407547 */ /* 0x000ff6000b800000 */
[----:B------:R-:W-:Y:S01]  /*6ad0*/  UISETP.NE.U32.AND UP0, UPT, UR60, URZ, UPT ;  /* 0x000000ff3c00728c */ /* 0x000fe2000bf05070 */
[----:B------:R-:W-:Y:S01]  /*6ae0*/  R2UR UR6, R57 ;  /* 0x00000000390672ca */ /* 0x000fe200000e0000 */
[----:B------:R-:W1:Y:S01]  /*6af0*/  LDCU.64 UR8, c[0x0][0x358] ;  /* 0x00006b00ff0877ac */ /* 0x000e620008000a00 */
[----:B------:R-:W-:Y:S02]  /*6b00*/  HFMA2 R45, -RZ, RZ, 0, 5.9604644775390625e-08 ;  /* 0x00000001ff2d7431 */ /* 0x000fe400000001ff */
[----:B------:R-:W-:Y:S01]  /*6b10*/  IMAD.MOV.U32 R0, RZ, RZ, 0x1 ;  /* 0x00000001ff007424 */ /* 0x000fe200078e00ff */
[----:B------:R-:W-:Y:S06]  /*6b20*/  UISETP.NE.AND.EX UP0, UPT, UR61, URZ, UPT, UP0 ;  /* 0x000000ff3d00728c */ /* 0x000fec000bf05300 */
[----:B------:R-:W-:Y:S05]  /*6b30*/  PLOP3.LUT P3, PT, PT, PT, UP0, 0x80, 0x8 ;  /* 0x000000000008781c */ /* 0x000fea0003f6f008 */
[----:B------:R-:W2:Y:S01]  /*6b40*/  @UP0 LDCU.64 UR4, c[0x0][0x888] ;  /* 0x00011100ff0407ac */ /* 0x000ea20008000a00 */
[----:B------:R-:W-:Y:S07]  /*6b50*/  @UP0 UIMAD UR6, UR36, UR6, URZ ;  /* 0x00000006240602a4 */ /* 0x000fee000f8e02ff */
[----:B------:R-:W-:Y:S01]  /*6b60*/  @!P3 PRMT R45, R0, 0x7610, R45 ;  /* 0x00007610002db816 */ /* 0x000fe2000000002d */
[----:B--2---:R-:W-:Y:S06]  /*6b70*/  @UP0 UIMAD.WIDE UR4, UR6, 0x4, UR4 ;  /* 0x00000004060408a5 */ /* 0x004fec000f8e0204 */
[----:B-----5:R-:W-:Y:S02]  /*6b80*/  IMAD.U32 R26, RZ, RZ, UR4 ;  /* 0x00000004ff1a7e24 */ /* 0x020fe4000f8e00ff */
[----:B------:R-:W-:Y:S03]  /*6b90*/  IMAD.U32 R27, RZ, RZ, UR5 ;  /* 0x00000005ff1b7e24 */ /* 0x000fe6000f8e00ff */
[----:B------:R-:W2:Y:S02]  /*6ba0*/  @!UP0 LDCU UR4, c[0x0][0x880] ;  /* 0x00011000ff0487ac */ /* 0x000ea40008000800 */
[----:B-1----:R1:W5:Y:S02]  /*6bb0*/  @P3 LDG.E R26, desc[UR8][R26.64] ;  /* 0x000000081a1a3981 */ /* 0x002364000c1e1900 */
[----:B-12---:R-:W-:Y:S02]  /*6bc0*/  @!P3 MOV R26, UR4 ;  /* 0x00000004001abc02 */ /* 0x006fe40008000f00 */
.L_x_114:
[----:B------:R-:W-:Y:S05]  /*6bd0*/  @!P4 BRA `(.L_x_115) ;  /* 0x000000000024c947 */ /* 0x000fea0003800000 */
[----:B------:R-:W-:Y:S01]  /*6be0*/  ISETP.NE.U32.AND P3, PT, R40, RZ, PT ;  /* 0x000000ff2800720c */ /* 0x000fe20003f65070 */
[----:B------:R-:W1:Y:S03]  /*6bf0*/  LDCU.64 UR4, c[0x0][0x358] ;  /* 0x00006b00ff0477ac */ /* 0x000e660008000a00 */
[----:B------:R-:W-:Y:S11]  /*6c00*/  ISETP.NE.AND.EX P3, PT, R41, RZ, PT, P3 ;  /* 0x000000ff2900720c */ /* 0x000ff60003f65330 */
[----:B------:R-:W-:Y:S02]  /*6c10*/  @!UPT UIADD3 URZ, UPT, UPT, URZ, URZ, URZ ;  /* 0x000000fffffff290 */ /* 0x000fe4000fffe0ff */
[----:B------:R-:W2:Y:S01]  /*6c20*/  @P3 LDC.64 R2, c[0x0][0x8a8] ;  /* 0x00022a00ff023b82 */ /* 0x000ea20000000a00 */
[----:B------:R-:W-:Y:S04]  /*6c30*/  @P3 IMAD R0, R42, UR36, RZ ;  /* 0x000000242a003c24 */ /* 0x000fe8000f8e02ff */
[----:B--2---:R-:W-:Y:S05]  /*6c40*/  @P3 IMAD.WIDE R2, R0, 0x4, R2 ;  /* 0x0000000400023825 */ /* 0x004fea00078e0202 */
[----:B-1---5:R1:W5:Y:S02]  /*6c50*/  @P3 LDG.E R24, desc[UR4][R2.64] ;  /* 0x0000000402183981 */ /* 0x022364000c1e1900 */
[----:B-1----:R-:W2:Y:S02]  /*6c60*/  @!P3 LDC R24, c[0x0][0x8a0] ;  /* 0x00022800ff18bb82 */ /* 0x002ea40000000800 */
.L_x_115:
[----:B-----5:R-:W-:Y:S01]  /*6c70*/  FSETP.NEU.AND P3, PT, R26, RZ, PT ;  /* 0x000000ff1a00720b */ /* 0x020fe20003f6d000 */
[----:B------:R-:W-:Y:S01]  /*6c80*/  IMAD.U32 R2, RZ, RZ, UR46 ;  /* 0x0000002eff027e24 */ /* 0x000fe2000f8e00ff */
[----:B------:R-:W-:Y:S01]  /*6c90*/  SEL R5, RZ, 0xffffffff, P2 ;  /* 0xffffffffff057807 */ /* 0x000fe20001000000 */
[----:B------:R-:W-:Y:S01]  /*6ca0*/  ULOP3.LUT UR4, UR55, 0x1, URZ, 0x3c, !UPT ;  /* 0x0000000137047892 */ /* 0x000fe2000f8e3cff */
[----:B------:R-:W-:Y:S01]  /*6cb0*/  @P1 LOP3.LUT P2, RZ, R45, 0xff, RZ, 0xc0, !PT ;  /* 0x000000ff2dff1812 */ /* 0x000fe2000784c0ff */
[----:B------:R-:W-:Y:S01]  /*6cc0*/  BSSY B1, `(.L_x_116) ;  /* 0x000003d000017945 */ /* 0x000fe20003800000 */
[----:B------:R-:W-:Y:S01]  /*6cd0*/  @P1 SEL R0, RZ, 0xffffffff, P3 ;  /* 0xffffffffff001807 */ /* 0x000fe20001800000 */
[----:B------:R-:W-:Y:S01]  /*6ce0*/  IMAD.MOV.U32 R65, RZ, RZ, 0x1 ;  /* 0x00000001ff417424 */ /* 0x000fe200078e00ff */
[----:B------:R-:W-:Y:S01]  /*6cf0*/  LEA R2, R2, UR44, 0x3 ;  /* 0x0000002c02027c11 */ /* 0x000fe2000f8e18ff */
[----:B------:R-:W-:Y:S01]  /*6d00*/  IMAD.U32 R63, RZ, RZ, UR4 ;  /* 0x00000004ff3f7e24 */ /* 0x000fe2000f8e00ff */
[----:B------:R-:W-:Y:S01]  /*6d10*/  @P0 SEL R0, R5, R0, !P2 ;  /* 0x0000000005000207 */ /* 0x000fe20005000000 */
[----:B------:R-:W-:Y:S01]  /*6d20*/  IMAD.U32 R64, RZ, RZ, UR46 ;  /* 0x0000002eff407e24 */ /* 0x000fe2000f8e00ff */
[----:B------:R-:W-:Y:S02]  /*6d30*/  LEA R27, R22, UR44, 0x3 ;  /* 0x0000002c161b7c11 */ /* 0x000fe4000f8e18ff */
[----:B------:R-:W-:Y:S02]  /*6d40*/  CS2R R38, SRZ ;  /* 0x0000000000267805 */ /* 0x000fe4000001ff00 */
[----:B------:R-:W-:Y:S02]  /*6d50*/  @P1 LOP3.LUT R0, R0, 0x1, RZ, 0xc0, !PT ;  /* 0x0000000100001812 */ /* 0x000fe400078ec0ff */
[----:B------:R-:W-:Y:S02]  /*6d60*/  CS2R R36, SRZ ;  /* 0x0000000000247805 */ /* 0x000fe4000001ff00 */
[----:B------:R-:W-:Y:S02]  /*6d70*/  SHF.L.U32 R3, R53, 0x1f, RZ ;  /* 0x0000001f35037819 */ /* 0x000fe400000006ff */
[----:B------:R-:W-:Y:S02]  /*6d80*/  CS2R R30, SRZ ;  /* 0x00000000001e7805 */ /* 0x000fe4000001ff00 */
[----:B------:R-:W-:Y:S02]  /*6d90*/  ISETP.NE.U32.OR P5, PT, R0, 0x1, !P1 ;  /* 0x000000010000780c */ /* 0x000fe40004fa5470 */
[----:B------:R-:W-:Y:S02]  /*6da0*/  CS2R R28, SRZ ;  /* 0x00000000001c7805 */ /* 0x000fe4000001ff00 */
[----:B------:R-:W-:Y:S02]  /*6db0*/  PLOP3.LUT P2, PT, PT, PT, UP1, 0x80, 0x8 ;  /* 0x000000000008781c */ /* 0x000fe40003f4f018 */
[----:B------:R-:W-:Y:S02]  /*6dc0*/  LEA.HI R25, R22, R22, RZ, 0x1 ;  /* 0x0000001616197211 */ /* 0x000fe400078f08ff */
[----:B------:R-:W-:Y:S02]  /*6dd0*/  LOP3.LUT P4, R50, R45, 0xff, RZ, 0xc0, !PT ;  /* 0x000000ff2d327812 */ /* 0x000fe4000788c0ff */
[----:B------:R-:W-:Y:S02]  /*6de0*/  SEL R4, RZ, 0xffffffff, P3 ;  /* 0xffffffffff047807 */ /* 0x000fe40001800000 */
[----:B------:R-:W-:Y:S02]  /*6df0*/  P2R R61, PR, RZ, 0x20 ;  /* 0x00000020ff3d7803 */ /* 0x000fe40000000000 */
[----:B------:R-:W-:Y:S03]  /*6e00*/  @P5 SHF.L.U32 R0, R63, 0x1f, RZ ;  /* 0x0000001f3f005819 */ /* 0x000fe600000006ff */
[----:B------:R-:W-:Y:S01]  /*6e10*/  @P2 SEL R4, R5, R4, !P4 ;  /* 0x0000000405042207 */ /* 0x000fe20006000000 */
[----:B------:R1:W3:Y:S03]  /*6e20*/  @P5 SYNCS.PHASECHK.TRANS64.TRYWAIT P1, [R2+URZ+0x1a0], R0 ;  /* 0x0001a000020055a7 */ /* 0x0002e600080211ff */
[----:B------:R-:W-:Y:S04]  /*6e30*/  LOP3.LUT R4, R4, 0x1, RZ, 0xc0, !PT ;  /* 0x0000000104047812 */ /* 0x000fe800078ec0ff */
[----:B------:R-:W-:Y:S04]  /*6e40*/  ISETP.NE.U32.AND P2, PT, R4, 0x1, PT ;  /* 0x000000010400780c */ /* 0x000fe80003f45070 */
[----:B------:R-:W-:Y:S01]  /*6e50*/  P2R R66, PR, RZ, 0x4 ;  /* 0x00000004ff427803 */ /* 0x000fe20000000000 */
[----:B------:R4:W2:Y:S01]  /*6e60*/  SYNCS.PHASECHK.TRANS64.TRYWAIT P0, [R27+URZ+0x200], R3 ;  /* 0x000200031b0075a7 */ /* 0x0008a200080011ff */
[C---:B-1----:R-:W-:Y:S01]  /*6e70*/  IMAD.SHL.U32 R0, R25.reuse, 0x20, RZ ;  /* 0x0000002019007824 */ /* 0x042fe200078e00ff */
[----:B------:R-:W-:Y:S04]  /*6e80*/  LOP3.LUT R25, R25, 0xffe, RZ, 0xc0, !PT ;  /* 0x00000ffe19197812 */ /* 0x000fe800078ec0ff */
[----:B------:R-:W-:Y:S01]  /*6e90*/  LOP3.LUT R0, R0, 0xffffffc0, RZ, 0xc0, !PT ;  /* 0xffffffc000007812 */ /* 0x000fe200078ec0ff */
[----:B------:R-:W-:Y:S04]  /*6ea0*/  IMAD.IADD R25, R22, 0x1, -R25 ;  /* 0x0000000116197824 */ /* 0x000fe800078e0a19 */
[----:B------:R-:W-:Y:S04]  /*6eb0*/  IMAD.IADD R0, R23, 0x1, R0 ;  /* 0x0000000117007824 */ /* 0x000fe800078e0200 */
[----:B------:R-:W-:Y:S01]  /*6ec0*/  IMAD R25, R25, 0x100000, R0 ;  /* 0x0010000019197824 */ /* 0x000fe200078e0200 */
[----:B---3--:R-:W-:Y:S01]  /*6ed0*/  @P5 SEL R65, RZ, 0x1, !P1 ;  /* 0x00000001ff415807 */ /* 0x008fe20004800000 */
[----:B----4-:R-:W-:Y:S06]  /*6ee0*/  @!P5 BRA `(.L_x_117) ;  /* 0x000000000068d947 */ /* 0x010fec0003800000 */
[----:B------:R-:W-:Y:S01]  /*6ef0*/  HFMA2 R31, -RZ, RZ, 0, 0 ;  /* 0x00000000ff1f7431 */ /* 0x000fe200000001ff */
[----:B------:R-:W-:Y:S01]  /*6f00*/  ISETP.NE.AND P1, PT, R65, RZ, PT ;  /* 0x000000ff4100720c */ /* 0x000fe20003f25270 */
[----:B------:R-:W-:Y:S01]  /*6f10*/  IMAD.U32 R0, RZ, RZ, UR46 ;  /* 0x0000002eff007e24 */ /* 0x000fe2000f8e00ff */
[----:B------:R-:W-:Y:S11]  /*6f20*/  BSSY B0, `(.L_x_118) ;  /* 0x0000005000007945 */ /* 0x000ff60003800000 */
[----:B------:R-:W-:Y:S05]  /*6f30*/  @P1 BRA `(.L_x_119) ;  /* 0x00000000000c1947 */ /* 0x000fea0003800000 */
[----:B------:R-:W-:Y:S04]  /*6f40*/  SHF.L.U32 R4, R63, 0x1f, RZ ;  /* 0x0000001f3f047819 */ /* 0x000fe800000006ff */
[----:B------:R-:W1:Y:S02]  /*6f50*/  SYNCS.PHASECHK.TRANS64.TRYWAIT P1, [R2+URZ+0x1a0], R4 ;  /* 0x0001a004020075a7 */ /* 0x000e6400080211ff */
[----:B-1----:R-:W-:Y:S05]  /*6f60*/  @!P1 BRA `(.L_x_120) ;  /* 0x0000002400c49947 */ /* 0x002fea0003800000 */
.L_x_119:
[----:B------:R-:W-:Y:S05]  /*6f70*/  BSYNC B0 ;  /* 0x0000000000007941 */ /* 0x000fea0003800000 */
.L_x_118:
[----:B------:R-:W-:Y:S01]  /*6f80*/  ISETP.NE.AND P1, PT, R66, RZ, PT ;  /* 0x000000ff4200720c */ /* 0x000fe20003f25270 */
[----:B------:R-:W-:Y:S01]  /*6f90*/  IMAD.MOV.U32 R30, RZ, RZ, RZ ;  /* 0x000000ffff1e7224 */ /* 0x000fe200078e00ff */
[----:B------:R-:W-:Y:S02]  /*6fa0*/  CS2R R28, SRZ ;  /* 0x00000000001c7805 */ /* 0x000fe4000001ff00 */
[----:B------:R-:W-:Y:S02]  /*6fb0*/  CS2R R38, SRZ ;  /* 0x0000000000267805 */ /* 0x000fe4000001ff00 */
[----:B------:R-:W-:Y:S07]  /*6fc0*/  CS2R R36, SRZ ;  /* 0x0000000000247805 */ /* 0x000fee000001ff00 */
[----:B-1----:R-:W-:Y:S01]  /*6fd0*/  @P1 IMAD R2, R0, 0x800, R44 ;  /* 0x0000080000021824 */ /* 0x002fe200078e022c */
[----:B------:R-:W-:Y:S05]  /*6fe0*/  @P1 WARPSYNC.ALL ;  /* 0x0000000000001948 */ /* 0x000fea0003800000 */
[----:B------:R-:W-:Y:S01]  /*6ff0*/  @P1 LEA R2, R2, UR44, 0x1 ;  /* 0x0000002c02021c11 */ /* 0x000fe2000f8e08ff */
[----:B------:R-:W-:Y:S04]  /*7000*/  UIADD3 UR4, UPT, UPT, UR46, 0x1, URZ ;  /* 0x000000012e047890 */ /* 0x000fe8000fffe0ff */
[----:B------:R1:W3:Y:S01]  /*7010*/  @P1 LDSM.16.M88.4 R28, [R2+0x400] ;  /* 0x00040000021c183b */ /* 0x0002e20000000200 */
[----:B------:R-:W-:Y:S01]  /*7020*/  UISETP.NE.AND UP0, UPT, UR4, 0x3, UPT ;  /* 0x000000030400788c */ /* 0x000fe2000bf05270 */
[----:B------:R-:W-:Y:S03]  /*7030*/  @P1 IMAD R0, R54, 0x2, R2 ;  /* 0x0000000236001824 */ /* 0x000fe600078e0202 */
[----:B------:R-:W-:Y:S02]  /*7040*/  USEL UR5, URZ, 0x1, UP0 ;  /* 0x00000001ff057887 */ /* 0x000fe40008000000 */
[----:B------:R1:W4:Y:S01]  /*7050*/  @P1 LDSM.16.M88.4 R36, [R0+0x400] ;  /* 0x000400000024183b */ /* 0x0003220000000200 */
[----:B------:R-:W-:Y:S03]  /*7060*/  USEL UR4, UR4, URZ, UP0 ;  /* 0x000000ff04047287 */ /* 0x000fe60008000000 */
[----:B------:R-:W-:Y:S03]  /*7070*/  LOP3.LUT R63, R63, UR5, RZ, 0x3c, !PT ;  /* 0x000000053f3f7c12 */ /* 0x000fe6000f8e3cff */
[----:B------:R-:W-:Y:S02]  /*7080*/  IMAD.U32 R64, RZ, RZ, UR4 ;  /* 0x00000004ff407e24 */ /* 0x000fe4000f8e00ff */
.L_x_117:
[----:B------:R-:W-:Y:S05]  /*7090*/  BSYNC B1 ;  /* 0x0000000000017941 */ /* 0x000fea0003800000 */
.L_x_116:
[----:B-1----:R-:W-:Y:S04]  /*70a0*/  SHF.R.U32.HI R0, RZ, 0x15, R25 ;  /* 0x00000015ff007819 */ /* 0x002fe80000011619 */
[----:B------:R-:W-:Y:S01]  /*70b0*/  LOP3.LUT P1, RZ, R0, 0x3, R46, 0x48, !PT ;  /* 0x0000000300ff7812 */ /* 0x000fe2000782482e */
[----:B------:R-:W-:Y:S01]  /*70c0*/  @!UPT UIADD3 URZ, UPT, UPT, URZ, URZ, URZ ;  /* 0x000000fffffff290 */ /* 0x000fe2000fffe0ff */
[----:B--2---:R-:W-:Y:S11]  /*70d0*/  @P0 BRA `(.L_x_121) ;  /* 0x0000000000080947 */ /* 0x004ff60003800000 */
[----:B------:R-:W1:Y:S02]  /*70e0*/  SYNCS.PHASECHK.TRANS64.TRYWAIT P0, [R27+URZ+0x200], R3 ;  /* 0x000200031b0075a7 */ /* 0x000e6400080011ff */
[----:B-1----:R-:W-:Y:S05]  /*70f0*/  @!P0 BRA `(.L_x_122) ;  /* 0x0000002400748947 */ /* 0x002fea0003800000 */
.L_x_121:
[----:B------:R-:W-:Y:S05]  /*7100*/  @!P1 BRA `(.L_x_123) ;  /* 0x0000000000409947 */ /* 0x000fea0003800000 */
[----:B------:R-:W2:Y:S01]  /*7110*/  LDCU.64 UR8, c[0x4][0x70] ;  /* 0x01000e00ff0877ac */ /* 0x000ea20008000a00 */
[----:B-1----:R-:W-:Y:S01]  /*7120*/  MOV R3, 0x0 ;  /* 0x0000000000037802 */ /* 0x002fe20000000f00 */
[----:B------:R-:W-:Y:S02]  /*7130*/  HFMA2 R12, -RZ, RZ, 0, 5.9604644775390625e-08 ;  /* 0x00000001ff0c7431 */ /* 0x000fe400000001ff */
[----:B------:R-:W-:Y:S02]  /*7140*/  IMAD.MOV.U32 R8, RZ, RZ, 0x192 ;  /* 0x00000192ff087424 */ /* 0x000fe400078e00ff */
[----:B------:R-:W-:Y:S01]  /*7150*/  IMAD.MOV.U32 R13, RZ, RZ, RZ ;  /* 0x000000ffff0d7224 */ /* 0x000fe200078e00ff */
[----:B------:R-:W1:Y:S01]  /*7160*/  LDCU.64 UR6, c[0x4][0x78] ;  /* 0x01000f00ff0677ac */ /* 0x000e620008000a00 */
[----:B------:R-:W3:Y:S01]  /*7170*/  LDC.64 R2, c[0x4][R3] ;  /* 0x0100000003027b82 */ /* 0x000ee20000000a00 */
[----:B------:R-:W5:Y:S01]  /*7180*/  LDCU.64 UR4, c[0x4][0x10] ;  /* 0x01000200ff0477ac */ /* 0x000f620008000a00 */
[----:B--2---:R-:W-:Y:S01]  /*7190*/  MOV R5, UR9 ;  /* 0x0000000900057c02 */ /* 0x004fe20008000f00 */
[----:B------:R-:W-:Y:S01]  /*71a0*/  IMAD.U32 R4, RZ, RZ, UR8 ;  /* 0x00000008ff047e24 */ /* 0x000fe2000f8e00ff */
[----:B-1----:R-:W-:Y:S01]  /*71b0*/  MOV R7, UR7 ;  /* 0x0000000700077c02 */ /* 0x002fe20008000f00 */
[----:B------:R-:W-:Y:S01]  /*71c0*/  IMAD.U32 R6, RZ, RZ, UR6 ;  /* 0x00000006ff067e24 */ /* 0x000fe2000f8e00ff */
[----:B-----5:R-:W-:Y:S01]  /*71d0*/  MOV R11, UR5 ;  /* 0x00000005000b7c02 */ /* 0x020fe20008000f00 */
[----:B------:R-:W-:Y:S02]  /*71e0*/  IMAD.U32 R10, RZ, RZ, UR4 ;  /* 0x00000004ff0a7e24 */ /* 0x000fe4000f8e00ff */
[----:B------:R-:W-:Y:S07]  /*71f0*/  LEPC R20, `(.L_x_123) ;  /* 0x000000001014794e */ /* 0x000fee0000000000 */
[----:B---34-:R-:W-:Y:S05]  /*7200*/  CALL.ABS.NOINC R2 ;  /* 0x0000000002007343 */ /* 0x018fea0003c00000 */
.L_x_123:
[----:B------:R-:W-:Y:S05]  /*7210*/  WARPSYNC.ALL ;  /* 0x0000000000007948 */ /* 0x000fea0003800000 */
[----:B------:R-:W-:Y:S01]  /*7220*/  R2UR UR4, R25 ;  /* 0x00000000190472ca */ /* 0x000fe200000e0000 */
[----:B-1-3--:R-:W-:Y:S01]  /*7230*/  HADD2.F32 R3, -RZ, R28.H0_H0 ;  /* 0x2000001cff037230 */ /* 0x00afe20000004100 */
[----:B------:R-:W-:Y:S01]  /*7240*/  SHF.L.U32 R62, R54, 0x1, RZ ;  /* 0x00000001363e7819 */ /* 0x000fe200000006ff */
[----:B------:R-:W-:Y:S01]  /*7250*/  HADD2.F32 R20, -RZ, R30.H0_H0 ;  /* 0x2000001eff147230 */ /* 0x000fe20000004100 */
[----:B------:R-:W-:Y:S01]  /*7260*/  ISETP.NE.AND P0, PT, R55, RZ, PT ;  /* 0x000000ff3700720c */ /* 0x000fe20003f05270 */
[----:B------:R-:W-:Y:S08]  /*7270*/  BSSY.RECONVERGENT B0, `(.L_x_124) ;  /* 0x000004e000007945 */ /* 0x000ff00003800200 */
[----:B------:R-:W1:Y:S02]  /*7280*/  LDTM.16dp256bit.x4 R4, tmem[UR4] ;  /* 0x00000004000479ee */ /* 0x000e640008120000 */
[C---:B-1----:R-:W-:Y:S01]  /*7290*/  FMUL R0, R24.reuse, R4 ;  /* 0x0000000418007220 */ /* 0x042fe20000400000 */
[----:B------:R-:W-:Y:S02]  /*72a0*/  HADD2.F32 R4, -RZ, R28.H1_H1 ;  /* 0x3000001cff047230 */ /* 0x000fe40000004100 */
[----:B------:R-:W-:Y:S01]  /*72b0*/  FMUL R2, R24, R5 ;  /* 0x0000000518027220 */ /* 0x000fe20000400000 */
[--C-:B------:R-:W-:Y:S02]  /*72c0*/  HADD2.F32 R5, -RZ, R29.reuse.H0_H0 ;  /* 0x2000001dff057230 */ /* 0x100fe40000004100 */
[----:B------:R-:W-:Y:S01]  /*72d0*/  FFMA R0, R26, R3, R0 ;  /* 0x000000031a007223 */ /* 0x000fe20000000000 */
[----:B------:R-:W-:Y:S01]  /*72e0*/  FMUL R3, R24, R6 ;  /* 0x0000000618037220 */ /* 0x000fe20000400000 */
[----:B------:R-:W-:Y:S02]  /*72f0*/  HADD2.F32 R6, -RZ, R29.H1_H1 ;  /* 0x3000001dff067230 */ /* 0x000fe40000004100 */
[----:B------:R-:W-:Y:S01]  /*7300*/  FFMA R2, R26, R4, R2 ;  /* 0x000000041a027223 */ /* 0x000fe20000000002 */
[----:B------:R-:W-:Y:S01]  /*7310*/  FMUL R7, R24, R7 ;  /* 0x0000000718077220 */ /* 0x000fe20000400000 */
[----:B------:R-:W-:Y:S01]  /*7320*/  FFMA R3, R26, R5, R3 ;  /* 0x000000051a037223 */ /* 0x000fe20000000003 */
[C---:B------:R-:W-:Y:S01]  /*7330*/  FMUL R4, R24.reuse, R8 ;  /* 0x0000000818047220 */ /* 0x040fe20000400000 */
[----:B------:R-:W-:Y:S01]  /*7340*/  FMUL R5, R24, R9 ;  /* 0x0000000918057220 */ /* 0x000fe20000400000 */
[----:B------:R-:W-:Y:S01]  /*7350*/  F2FP.F16.F32.PACK_AB R32, R2, R0 ;  /* 0x000000000220723e */ /* 0x000fe200000000ff */
[C---:B------:R-:W-:Y:S01]  /*7360*/  FFMA R7, R26.reuse, R6, R7 ;  /* 0x000000061a077223 */ /* 0x040fe20000000007 */
[----:B------:R-:W-:Y:S02]  /*7370*/  HADD2.F32 R0, -RZ, R30.H1_H1 ;  /* 0x3000001eff007230 */ /* 0x000fe40000004100 */
[----:B------:R-:W-:Y:S01]  /*7380*/  FFMA R4, R26, R20, R4 ;  /* 0x000000141a047223 */ /* 0x000fe20000000004 */
[--C-:B------:R-:W-:Y:S02]  /*7390*/  HADD2.F32 R2, -RZ, R31.reuse.H0_H0 ;  /* 0x2000001fff027230 */ /* 0x100fe40000004100 */
[----:B------:R-:W-:Y:S01]  /*73a0*/  FMUL R6, R24, R10 ;  /* 0x0000000a18067220 */ /* 0x000fe20000400000 */
[----:B------:R-:W-:Y:S01]  /*73b0*/  F2FP.F16.F32.PACK_AB R33, R7, R3 ;  /* 0x000000030721723e */ /* 0x000fe200000000ff */
[----:B------:R-:W-:Y:S02]  /*73c0*/  HADD2.F32 R3, -RZ, R31.H1_H1 ;  /* 0x3000001fff037230 */ /* 0x000fe40000004100 */
[----:B------:R-:W-:Y:S01]  /*73d0*/  FFMA R5, R26, R0, R5 ;  /* 0x000000001a057223 */ /* 0x000fe20000000005 */
[C---:B------:R-:W-:Y:S01]  /*73e0*/  FMUL R11, R24.reuse, R11 ;  /* 0x0000000b180b7220 */ /* 0x040fe20000400000 */
[--C-:B----4-:R-:W-:Y:S02]  /*73f0*/  HADD2.F32 R7, -RZ, R36.reuse.H0_H0 ;  /* 0x20000024ff077230 */ /* 0x110fe40000004100 */
[C---:B------:R-:W-:Y:S01]  /*7400*/  FMUL R8, R24.reuse, R12 ;  /* 0x0000000c18087220 */ /* 0x040fe20000400000 */
[----:B------:R-:W-:Y:S02]  /*7410*/  HADD2.F32 R0, -RZ, R36.H1_H1 ;  /* 0x30000024ff007230 */ /* 0x000fe40000004100 */
[----:B------:R-:W-:Y:S01]  /*7420*/  FMUL R9, R24, R13 ;  /* 0x0000000d18097220 */ /* 0x000fe20000400000 */
[C---:B------:R-:W-:Y:S01]  /*7430*/  FFMA R6, R26.reuse, R2, R6 ;  /* 0x000000021a067223 */ /* 0x040fe20000000006 */
[C---:B------:R-:W-:Y:S01]  /*7440*/  FFMA R11, R26.reuse, R3, R11 ;  /* 0x000000031a0b7223 */ /* 0x040fe2000000000b */
[C---:B------:R-:W-:Y:S01]  /*7450*/  FFMA R8, R26.reuse, R7, R8 ;  /* 0x000000071a087223 */ /* 0x040fe20000000008 */
[----:B------:R-:W-:Y:S01]  /*7460*/  FFMA R9, R26, R0, R9 ;  /* 0x000000001a097223 */ /* 0x000fe20000000009 */
[--C-:B------:R-:W-:Y:S02]  /*7470*/  HADD2.F32 R2, -RZ, R37.reuse.H0_H0 ;  /* 0x20000025ff027230 */ /* 0x100fe40000004100 */
[C---:B------:R-:W-:Y:S01]  /*7480*/  FMUL R10, R24.reuse, R14 ;  /* 0x0000000e180a7220 */ /* 0x040fe20000400000 */
[----:B------:R-:W-:Y:S02]  /*7490*/  HADD2.F32 R0, -RZ, R37.H1_H1 ;  /* 0x30000025ff007230 */ /* 0x000fe40000004100 */
[----:B------:R-:W-:Y:S01]  /*74a0*/  FMUL R15, R24, R15 ;  /* 0x0000000f180f7220 */ /* 0x000fe20000400000 */
[----:B------:R-:W-:Y:S01]  /*74b0*/  F2FP.F16.F32.PACK_AB R34, R5, R4 ;  /* 0x000000040522723e */ /* 0x000fe200000000ff */
[----:B------:R-:W-:Y:S01]  /*74c0*/  FFMA R10, R26, R2, R10 ;  /* 0x000000021a0a7223 */ /* 0x000fe2000000000a */
[----:B------:R-:W-:Y:S01]  /*74d0*/  FMUL R12, R24, R16 ;  /* 0x00000010180c7220 */ /* 0x000fe20000400000 */
[----:B------:R-:W-:Y:S01]  /*74e0*/  FFMA R15, R26, R0, R15 ;  /* 0x000000001a0f7223 */ /* 0x000fe2000000000f */
[--C-:B------:R-:W-:Y:S01]  /*74f0*/  HADD2.F32 R0, -RZ, R38.reuse.H0_H0 ;  /* 0x20000026ff007230 */ /* 0x100fe20000004100 */
[----:B------:R-:W-:Y:S01]  /*7500*/  MOV R5, UR46 ;  /* 0x0000002e00057c02 */ /* 0x000fe20008000f00 */
[----:B------:R-:W-:Y:S02]  /*7510*/  HADD2.F32 R2, -RZ, R38.H1_H1 ;  /* 0x30000026ff027230 */ /* 0x000fe40000004100 */
[C---:B------:R-:W-:Y:S01]  /*7520*/  FMUL R13, R24.reuse, R17 ;  /* 0x00000011180d7220 */ /* 0x040fe20000400000 */
[--C-:B------:R-:W-:Y:S02]  /*7530*/  HADD2.F32 R3, -RZ, R39.reuse.H0_H0 ;  /* 0x20000027ff037230 */ /* 0x100fe40000004100 */
[C---:B------:R-:W-:Y:S01]  /*7540*/  FMUL R14, R24.reuse, R18 ;  /* 0x00000012180e7220 */ /* 0x040fe20000400000 */
[----:B------:R-:W-:Y:S02]  /*7550*/  HADD2.F32 R4, -RZ, R39.H1_H1 ;  /* 0x30000027ff047230 */ /* 0x000fe40000004100 */
[----:B------:R-:W-:Y:S01]  /*7560*/  FMUL R19, R24, R19 ;  /* 0x0000001318137220 */ /* 0x000fe20000400000 */
[C---:B------:R-:W-:Y:S01]  /*7570*/  FFMA R12, R26.reuse, R0, R12 ;  /* 0x000000001a0c7223 */ /* 0x040fe2000000000c */
[----:B------:R-:W-:Y:S01]  /*7580*/  LEA R5, R5, R44, 0xb ;  /* 0x0000002c05057211 */ /* 0x000fe200078e58ff */
[C---:B------:R-:W-:Y:S01]  /*7590*/  FFMA R13, R26.reuse, R2, R13 ;  /* 0x000000021a0d7223 */ /* 0x040fe2000000000d */
[C---:B------:R-:W-:Y:S01]  /*75a0*/  FFMA R14, R26.reuse, R3, R14 ;  /* 0x000000031a0e7223 */ /* 0x040fe2000000000e */
[----:B------:R-:W-:Y:S01]  /*75b0*/  FFMA R19, R26, R4, R19 ;  /* 0x000000041a137223 */ /* 0x000fe20000000013 */
[----:B------:R-:W-:Y:S02]  /*75c0*/  F2FP.F16.F32.PACK_AB R35, R11, R6 ;  /* 0x000000060b23723e */ /* 0x000fe400000000ff */
[----:B------:R-:W-:Y:S02]  /*75d0*/  LEA R5, R5, UR44, 0x1 ;  /* 0x0000002c05057c11 */ /* 0x000fe4000f8e08ff */
[----:B------:R-:W-:Y:S02]  /*75e0*/  F2FP.F16.F32.PACK_AB R8, R9, R8 ;  /* 0x000000080908723e */ /* 0x000fe400000000ff */
[----:B------:R-:W-:Y:S01]  /*75f0*/  F2FP.F16.F32.PACK_AB R9, R15, R10 ;  /* 0x0000000a0f09723e */ /* 0x000fe200000000ff */
[----:B------:R1:W-:Y:S01]  /*7600*/  STSM.16.M88.4 [R5+0x400], R32 ;  /* 0x0004002005007844 */ /* 0x0003e20000000200 */
[----:B------:R-:W-:Y:S02]  /*7610*/  F2FP.F16.F32.PACK_AB R10, R13, R12 ;  /* 0x0000000c0d0a723e */ /* 0x000fe400000000ff */
[----:B------:R-:W-:Y:S02]  /*7620*/  F2FP.F16.F32.PACK_AB R11, R19, R14 ;  /* 0x0000000e130b723e */ /* 0x000fe400000000ff */
[----:B------:R-:W-:Y:S05]  /*7630*/  IADD3 R0, PT, PT, R62, 0x400, R5 ;  /* 0x000004003e007810 */ /* 0x000fea0007ffe005 */
[----:B------:R1:W-:Y:S01]  /*7640*/  STSM.16.M88.4 [R0], R8 ;  /* 0x0000000800007844 */ /* 0x0003e20000000200 */
[----:B------:R-:W-:Y:S01]  /*7650*/  @!PT LDS RZ, [RZ] ;  /* 0x00000000fffff984 */ /* 0x000fe20000000800 */
[----:B------:R-:W-:Y:S01]  /*7660*/  @!PT LDS RZ, [RZ] ;  /* 0x00000000fffff984 */ /* 0x000fe20000000800 */
[----:B------:R-:W-:Y:S01]  /*7670*/  @!PT LDS RZ, [RZ] ;  /* 0x00000000fffff984 */ /* 0x000fe20000000800 */
[----:B------:R-:W-:Y:S01]  /*7680*/  @!PT LDS RZ, [RZ] ;  /* 0x00000000fffff984 */ /* 0x000fe20000000800 */
[----:B------:R2:W-:Y:S07]  /*7690*/  MEMBAR.ALL.CTA ;  /* 0x0000000000007992 */ /* 0x0005ee0000008000 */
[----:B--2---:R-:W2:Y:S02]  /*76a0*/  FENCE.VIEW.ASYNC.S ;  /* 0x00000000000073c6 */ /* 0x004ea40000000000 */
[----:B--2---:R-:W-:Y:S06]  /*76b0*/  BAR.SYNC.DEFER_BLOCKING 0x1, 0x80 ;  /* 0x0042000000007b1d */ /* 0x004fec0000010000 */
[----:B------:R-:W-:Y:S05]  /*76c0*/  @P0 BRA `(.L_x_125) ;  /* 0x0000000000200947 */ /* 0x000fea0003800000 */
[----:B------:R-:W2:Y:S01]  /*76d0*/  LDCU.64 UR6, c[0x0][0x348] ;  /* 0x00006900ff0677ac */ /* 0x000ea20008000a00 */
[----:B------:R-:W-:Y:S01]  /*76e0*/  ULEA UR5, UR46, UR44, 0xc ;  /* 0x0000002c2e057291 */ /* 0x000fe2000f8e60ff */
[----:B------:R-:W-:Y:S03]  /*76f0*/  UMOV UR51, UR36 ;  /* 0x0000002400337c82 */ /* 0x000fe60008000000 */
[----:B------:R-:W-:Y:S02]  /*7700*/  UIADD3 UR48, UPT, UPT, UR5, 0x400, URZ ;  /* 0x0000040005307890 */ /* 0x000fe4000fffe0ff */
[----:B--2---:R-:W-:Y:S04]  /*7710*/  UIADD3 UR4, UP0, UPT, UR6, 0x680, URZ ;  /* 0x0000068006047890 */ /* 0x004fe8000ff1e0ff */
[----:B------:R-:W-:Y:S09]  /*7720*/  UIADD3.X UR5, UPT, UPT, URZ, UR7, URZ, UP0, !UPT ;  /* 0x00000007ff057290 */ /* 0x000ff200087fe4ff */
[----:B------:R2:W-:Y:S02]  /*7730*/  UTMASTG.3D [UR48], [UR4] ;  /* 0x00000030040073b5 */ /* 0x0005e40008010000 */
[----:B--2---:R0:W-:Y:S02]  /*7740*/  UTMACMDFLUSH ;  /* 0x00000000000079b7 */ /* 0x0041e40000000000 */
.L_x_125:
[----:B------:R-:W-:Y:S05]  /*7750*/  BSYNC.RECONVERGENT B0 ;  /* 0x0000000000007941 */ /* 0x000fea0003800200 */
.L_x_124:
[----:B------:R-:W-:Y:S01]  /*7760*/  UIADD3 UR47, UPT, UPT, UR46, 0x1, URZ ;  /* 0x000000012e2f7890 */ /* 0x000fe2000fffe0ff */
[----:B------:R-:W-:Y:S03]  /*7770*/  BSSY.RECONVERGENT B0, `(.L_x_126) ;  /* 0x0000005000007945 */ /* 0x000fe60003800200 */
[----:B------:R-:W-:Y:S04]  /*7780*/  UISETP.NE.AND UP0, UPT, UR47, 0x3, UPT ;  /* 0x000000032f00788c */ /* 0x000fe8000bf05270 */
[----:B------:R-:W-:Y:S01]  /*7790*/  USEL UR45, UR47, URZ, UP0 ;  /* 0x000000ff2f2d7287 */ /* 0x000fe20008000000 */
[----:B------:R-:W-:Y:S11]  /*77a0*/  @P0 BRA `(.L_x_127) ;  /* 0x0000000000040947 */ /* 0x000ff60003800000 */
[----:B------:R-:W-:Y:S04]  /*77b0*/  DEPBAR.LE SB0, 0x1 ;  /* 0x000080400000791a */ /* 0x000fe80000000000 */
.L_x_127:
[----:B------:R-:W-:Y:S05]  /*77c0*/  BSYNC.RECONVERGENT B0 ;  /* 0x0000000000007941 */ /* 0x000fea0003800200 */
.L_x_126:
[----:B------:R-:W-:Y:S01]  /*77d0*/  BAR.SYNC.DEFER_BLOCKING 0x1, 0x80 ;  /* 0x0042000000007b1d */ /* 0x000fe20000010000 */
[----:B------:R-:W-:Y:S01]  /*77e0*/  ISETP.NE.AND P1, PT, R61, RZ, PT ;  /* 0x000000ff3d00720c */ /* 0x000fe20003f25270 */
[----:B------:R-:W-:Y:S01]  /*77f0*/  UISETP.NE.AND UP0, UPT, UR53, URZ, UPT ;  /* 0x000000ff3500728c */ /* 0x000fe2000bf05270 */
[----:B------:R-:W-:Y:S11]  /*7800*/  LEA R2, R64, UR44, 0x3 ;  /* 0x0000002c40027c11 */ /* 0x000ff6000f8e18ff */
[----:B------:R-:W-:Y:S01]  /*7810*/  @P1 SHF.L.U32 R3, R63, 0x1f, RZ ;  /* 0x0000001f3f031819 */ /* 0x000fe200000006ff */
[----:B------:R-:W-:Y:S06]  /*7820*/  BRA.U !UP0, `(.L_x_128) ;  /* 0x0000000108247547 */ /* 0x000fec000b800000 */
[----:B------:R-:W-:Y:S01]  /*7830*/  IMAD.U32 R4, RZ, RZ, UR52 ;  /* 0x00000034ff047e24 */ /* 0x000fe2000f8e00ff */
[----:B-1----:R-:W-:Y:S01]  /*7840*/  MOV R0, UR54 ;  /* 0x0000003600007c02 */ /* 0x002fe20008000f00 */
[----:B------:R-:W-:Y:S03]  /*7850*/  UIADD3 UR4, UPT, UPT, UR52, 0x1, URZ ;  /* 0x0000000134047890 */ /* 0x000fe6000fffe0ff */
[----:B------:R-:W-:Y:S01]  /*7860*/  @P1 LEA R4, R4, UR44, 0x3 ;  /* 0x0000002c04041c11 */ /* 0x000fe2000f8e18ff */
[----:B------:R-:W-:Y:S04]  /*7870*/  UISETP.NE.AND UP0, UPT, UR4, 0x3, UPT ;  /* 0x000000030400788c */ /* 0x000fe8000bf05270 */
[----:B------:R-:W-:Y:S01]  /*7880*/  @P1 VIADD R4, R4, 0x1b8 ;  /* 0x000001b804041836 */ /* 0x000fe20000000000 */
[----:B------:R-:W-:Y:S04]  /*7890*/  USEL UR52, UR4, URZ, UP0 ;  /* 0x000000ff04347287 */ /* 0x000fe80008000000 */
[----:B------:R-:W-:Y:S04]  /*78a0*/  @P1 PRMT R0, R0, 0x654, R4 ;  /* 0x0000065400001816 */ /* 0x000fe80000000004 */
[----:B------:R2:W-:Y:S04]  /*78b0*/  @P1 SYNCS.ARRIVE.TRANS64.RED.A1T0 RZ, [R0+URZ], RZ ;  /* 0x000000ff00ff19a7 */ /* 0x0005e800081004ff */
.L_x_128:
[----:B------:R-:W3:Y:S01]  /*78c0*/  @P1 SYNCS.PHASECHK.TRANS64.TRYWAIT P0, [R2+URZ+0x1a0], R3 ;  /* 0x0001a003020015a7 */ /* 0x000ee200080011ff */
[----:B------:R-:W-:Y:S01]  /*78d0*/  BSSY B1, `(.L_x_129) ;  /* 0x0000013000017945 */ /* 0x000fe20003800000 */
[----:B---3--:R-:W-:Y:S03]  /*78e0*/  @P1 SEL R65, RZ, 0x1, !P0 ;  /* 0x00000001ff411807 */ /* 0x008fe60004000000 */
[----:B------:R-:W-:Y:S05]  /*78f0*/  @!P1 BRA `(.L_x_130) ;  /* 0x0000000000409947 */ /* 0x000fea0003800000 */
[----:B------:R-:W-:Y:S01]  /*7900*/  ISETP.NE.AND P1, PT, R66, RZ, PT ;  /* 0x000000ff4200720c */ /* 0x000fe20003f25270 */
[----:B------:R-:W-:Y:S01]  /*7910*/  BSSY B0, `(.L_x_131) ;  /* 0x0000009000007945 */ /* 0x000fe20003800000 */
[----:B------:R-:W-:Y:S11]  /*7920*/  ISETP.NE.AND P0, PT, R65, RZ, PT ;  /* 0x000000ff4100720c */ /* 0x000ff60003f05270 */
[----:B------:R-:W-:Y:S05]  /*7930*/  @P1 IMAD R3, R64, 0x800, R44 ;  /* 0x0000080040031824 */ /* 0x000fea00078e022c */
[----:B------:R-:W-:Y:S05]  /*7940*/  @P1 LEA R3, R3, UR44, 0x1 ;  /* 0x0000002c03031c11 */ /* 0x000fea000f8e08ff */
[----:B-12---:R-:W-:Y:S01]  /*7950*/  @P1 IMAD.IADD R0, R62, 0x1, R3 ;  /* 0x000000013e001824 */ /* 0x006fe200078e0203 */
[----:B------:R-:W-:Y:S06]  /*7960*/  @P0 BRA `(.L_x_132) ;  /* 0x00000000000c0947 */ /* 0x000fec0003800000 */
[----:B------:R-:W-:Y:S04]  /*7970*/  SHF.L.U32 R63, R63, 0x1f, RZ ;  /* 0x0000001f3f3f7819 */ /* 0x000fe800000006ff */
[----:B------:R-:W1:Y:S02]  /*7980*/  SYNCS.PHASECHK.TRANS64.TRYWAIT P0, [R2+URZ+0x1a0], R63 ;  /* 0x0001a03f020075a7 */ /* 0x000e6400080011ff */
[----:B-1----:R-:W-:Y:S05]  /*7990*/  @!P0 BRA `(.L_x_133) ;  /* 0x0000001c00608947 */ /* 0x002fea0003800000 */
.L_x_132:
[----:B------:R-:W-:Y:S05]  /*79a0*/  BSYNC B0 ;  /* 0x0000000000007941 */ /* 0x000fea0003800000 */
.L_x_131:
[----:B------:R-:W-:Y:S11]  /*79b0*/  ISETP.NE.AND P0, PT, R66, RZ, PT ;  /* 0x000000ff4200720c */ /* 0x000ff60003f05270 */
[----:B------:R-:W-:Y:S02]  /*79c0*/  @!UPT UIADD3 URZ, UPT, UPT, URZ, URZ, URZ ;  /* 0x000000fffffff290 */ /* 0x000fe4000fffe0ff */
[----:B------:R-:W-:Y:S05]  /*79d0*/  @P0 WARPSYNC.ALL ;  /* 0x0000000000000948 */ /* 0x000fea0003800000 */
[----:B------:R3:W4:Y:S04]  /*79e0*/  @P0 LDSM.16.M88.4 R28, [R3+0x400] ;  /* 0x00040000031c083b */ /* 0x0007280000000200 */
[----:B------:R3:W2:Y:S02]  /*79f0*/  @P0 LDSM.16.M88.4 R36, [R0+0x400] ;  /* 0x000400000024083b */ /* 0x0006a40000000200 */
.L_x_130:
[----:B------:R-:W-:Y:S05]  /*7a00*/  BSYNC B1 ;  /* 0x0000000000017941 */ /* 0x000fea0003800000 */
.L_x_129:
[----:B-123--:R-:W-:Y:S05]  /*7a10*/  VIADD R0, R25, 0x20 ;  /* 0x0000002019007836 */ /* 0x00efea0000000000 */
[----:B------:R-:W-:Y:S04]  /*7a20*/  SHF.R.U32.HI R0, RZ, 0x15, R0 ;  /* 0x00000015ff007819 */ /* 0x000fe80000011600 */
[----:B------:R-:W-:Y:S11]  /*7a30*/  LOP3.LUT P0, RZ, R0, 0x3, R46, 0x48, !PT ;  /* 0x0000000300ff7812 */ /* 0x000ff6000780482e */
[----:B------:R-:W-:Y:S02]  /*7a40*/  @!UPT UIADD3 URZ, UPT, UPT, URZ, URZ, URZ ;  /* 0x000000fffffff290 */ /* 0x000fe4000fffe0ff */
[----:B------:R-:W-:Y:S05]  /*7a50*/  @!P0 BRA `(.L_x_134) ;  /* 0x0000000000408947 */ /* 0x000fea0003800000 */
[----:B------:R-:W1:Y:S01]  /*7a60*/  LDCU.64 UR8, c[0x4][0x70] ;  /* 0x01000e00ff0877ac */ /* 0x000e620008000a00 */
[----:B------:R-:W-:Y:S01]  /*7a70*/  MOV R3, 0x0 ;  /* 0x0000000000037802 */ /* 0x000fe20000000f00 */
[----:B------:R-:W-:Y:S02]  /*7a80*/  HFMA2 R12, -RZ, RZ, 0, 5.9604644775390625e-08 ;  /* 0x00000001ff0c7431 */ /* 0x000fe400000001ff */
[----:B------:R-:W-:Y:S02]  /*7a90*/  IMAD.MOV.U32 R8, RZ, RZ, 0x192 ;  /* 0x00000192ff087424 */ /* 0x000fe400078e00ff */
[----:B------:R-:W-:Y:S01]  /*7aa0*/  IMAD.MOV.U32 R13, RZ, RZ, RZ ;  /* 0x000000ffff0d7224 */ /* 0x000fe200078e00ff */
[----:B------:R-:W2:Y:S01]  /*7ab0*/  LDCU.64 UR6, c[0x4][0x78] ;  /* 0x01000f00ff0677ac */ /* 0x000ea20008000a00 */
[----:B------:R-:W3:Y:S01]  /*7ac0*/  LDC.64 R2, c[0x4][R3] ;  /* 0x0100000003027b82 */ /* 0x000ee20000000a00 */
[----:B------:R-:W5:Y:S01]  /*7ad0*/  LDCU.64 UR4, c[0x4][0x10] ;  /* 0x01000200ff0477ac */ /* 0x000f620008000a00 */
[----:B-1----:R-:W-:Y:S01]  /*7ae0*/  MOV R5, UR9 ;  /* 0x0000000900057c02 */ /* 0x002fe20008000f00 */
[----:B------:R-:W-:Y:S01]  /*7af0*/  IMAD.U32 R4, RZ, RZ, UR8 ;  /* 0x00000008ff047e24 */ /* 0x000fe2000f8e00ff */
[----:B--2---:R-:W-:Y:S01]  /*7b00*/  MOV R7, UR7 ;  /* 0x0000000700077c02 */ /* 0x004fe20008000f00 */
[----:B------:R-:W-:Y:S01]  /*7b10*/  IMAD.U32 R6, RZ, RZ, UR6 ;  /* 0x00000006ff067e24 */ /* 0x000fe2000f8e00ff */
[----:B-----5:R-:W-:Y:S01]  /*7b20*/  MOV R11, UR5 ;  /* 0x00000005000b7c02 */ /* 0x020fe20008000f00 */
[----:B------:R-:W-:Y:S02]  /*7b30*/  IMAD.U32 R10, RZ, RZ, UR4 ;  /* 0x00000004ff0a7e24 */ /* 0x000fe4000f8e00ff */
[----:B------:R-:W-:Y:S07]  /*7b40*/  LEPC R20, `(.L_x_134) ;  /* 0x000000001014794e */ /* 0x000fee0000000000 */
[----:B---34-:R-:W-:Y:S05]  /*7b50*/  CALL.ABS.NOINC R2 ;  /* 0x0000000002007343 */ /* 0x018fea0003c00000 */
.L_x_134:
[----:B------:R-:W-:Y:S01]  /*7b60*/  ISETP.NE.AND P0, PT, R55, RZ, PT ;  /* 0x000000ff3700720c */ /* 0x000fe20003f05270 */
[----:B------:R-:W-:Y:S05]  /*7b70*/  WARPSYNC.ALL ;  /* 0x0000000000007948 */ /* 0x000fea0003800000 */
[----:B------:R-:W-:Y:S01]  /*7b80*/  R2UR UR4, R25 ;  /* 0x00000000190472ca */ /* 0x000fe200000e0000 */
[--C-:B----4-:R-:W-:Y:S01]  /*7b90*/  HADD2.F32 R20, -RZ, R28.reuse.H0_H0 ;  /* 0x2000001cff147230 */ /* 0x110fe20000004100 */
[----:B------:R-:W-:Y:S01]  /*7ba0*/  BSSY.RECONVERGENT B0, `(.L_x_135) ;  /* 0x0000056000007945 */ /* 0x000fe20003800200 */
[----:B------:R-:W-:Y:S02]  /*7bb0*/  HADD2.F32 R21, -RZ, R28.H1_H1 ;  /* 0x3000001cff157230 */ /* 0x000fe40000004100 */
[--C-:B------:R-:W-:Y:S02]  /*7bc0*/  HADD2.F32 R25, -RZ, R29.reuse.H0_H0 ;  /* 0x2000001dff197230 */ /* 0x100fe40000004100 */
[----:B------:R-:W-:Y:S02]  /*7bd0*/  HADD2.F32 R28, -RZ, R30.H0_H0 ;  /* 0x2000001eff1c7230 */ /* 0x000fe40000004100 */
[--C-:B------:R-:W-:Y:S02]  /*7be0*/  HADD2.F32 R32, -RZ, R36.reuse.H0_H0 ;  /* 0x20000024ff207230 */ /* 0x100fe40000004100 */
[----:B------:R-:W-:Y:S02]  /*7bf0*/  HADD2.F32 R33, -RZ, R36.H1_H1 ;  /* 0x30000024ff217230 */ /* 0x000fe40000004100 */
[----:B------:R-:W1:Y:S01]  /*7c00*/  LDTM.16dp256bit.x4 R4, tmem[UR4+0x20] ;  /* 0x00002004000479ee */ /* 0x000e620008120000 */
[----:B------:R-:W-:Y:S01]  /*7c10*/  NOP ;  /* 0x0000000000007918 */ /* 0x000fe20000000000 */
[----:B------:R-:W-:Y:S01]  /*7c20*/  R2UR UR4, R27 ;  /* 0x000000001b0472ca */ /* 0x000fe200000e0000 */
[----:B------:R-:W-:Y:S02]  /*7c30*/  HADD2.F32 R27, -RZ, R29.H1_H1 ;  /* 0x3000001dff1b7230 */ /* 0x000fe40000004100 */
[----:B------:R-:W-:Y:S02]  /*7c40*/  HADD2.F32 R29, -RZ, R30.H1_H1 ;  /* 0x3000001eff1d7230 */ /* 0x000fe40000004100 */
[--C-:B------:R-:W-:Y:S02]  /*7c50*/  HADD2.F32 R30, -RZ, R31.reuse.H0_H0 ;  /* 0x2000001fff1e7230 */ /* 0x100fe40000004100 */
[----:B------:R-:W-:Y:S02]  /*7c60*/  HADD2.F32 R31, -RZ, R31.H1_H1 ;  /* 0x3000001fff1f7230 */ /* 0x000fe40000004100 */
[--C-:B------:R-:W-:Y:S02]  /*7c70*/  HADD2.F32 R34, -RZ, R37.reuse.H0_H0 ;  /* 0x20000025ff227230 */ /* 0x100fe40000004100 */
[----:B------:R-:W-:Y:S02]  /*7c80*/  HADD2.F32 R35, -RZ, R37.H1_H1 ;  /* 0x30000025ff237230 */ /* 0x000fe40000004100 */
[----:B------:R-:W-:Y:S01]  /*7c90*/  UIADD3 UR4, UPT, UPT, UR4, 0x220, URZ ;  /* 0x0000022004047890 */ /* 0x000fe2000fffe0ff */
[--C-:B------:R-:W-:Y:S02]  /*7ca0*/  HADD2.F32 R36, -RZ, R38.reuse.H0_H0 ;  /* 0x20000026ff247230 */ /* 0x100fe40000004100 */
[----:B------:R-:W-:Y:S01]  /*7cb0*/  HADD2.F32 R37, -RZ, R38.H1_H1 ;  /* 0x30000026ff257230 */ /* 0x000fe20000004100 */
[----:B------:R-:W-:Y:S01]  /*7cc0*/  UPRMT UR4, UR54, 0x654, UR4 ;  /* 0x0000065436047896 */ /* 0x000fe20008000004 */
[--C-:B------:R-:W-:Y:S02]  /*7cd0*/  HADD2.F32 R38, -RZ, R39.reuse.H0_H0 ;  /* 0x20000027ff267230 */ /* 0x100fe40000004100 */
[----:B------:R-:W-:Y:S02]  /*7ce0*/  HADD2.F32 R39, -RZ, R39.H1_H1 ;  /* 0x30000027ff277230 */ /* 0x000fe40000004100 */
[C---:B-1----:R-:W-:Y:S01]  /*7cf0*/  FMUL R4, R24.reuse, R4 ;  /* 0x0000000418047220 */ /* 0x042fe20000400000 */
[C---:B------:R-:W-:Y:S01]  /*7d00*/  FMUL R5, R24.reuse, R5 ;  /* 0x0000000518057220 */ /* 0x040fe20000400000 */
[C---:B------:R-:W-:Y:S01]  /*7d10*/  FMUL R6, R24.reuse, R6 ;  /* 0x0000000618067220 */ /* 0x040fe20000400000 */
[----:B------:R-:W-:Y:S01]  /*7d20*/  FMUL R7, R24, R7 ;  /* 0x0000000718077220 */ /* 0x000fe20000400000 */
[----:B------:R-:W-:Y:S01]  /*7d30*/  SYNCS.ARRIVE.TRANS64.RED.A1T0 RZ, [UR4], RZ ;  /* 0x000000ffffff79a7 */ /* 0x000fe20008100404 */
[C---:B------:R-:W-:Y:S01]  /*7d40*/  FFMA R4, R26.reuse, R20, R4 ;  /* 0x000000141a047223 */ /* 0x040fe20000000004 */
[C---:B------:R-:W-:Y:S01]  /*7d50*/  FFMA R5, R26.reuse, R21, R5 ;  /* 0x000000151a057223 */ /* 0x040fe20000000005 */
[C---:B------:R-:W-:Y:S01]  /*7d60*/  FFMA R6, R26.reuse, R25, R6 ;  /* 0x000000191a067223 */ /* 0x040fe20000000006 */
[----:B------:R-:W-:Y:S01]  /*7d70*/  FFMA R7, R26, R27, R7 ;  /* 0x0000001b1a077223 */ /* 0x000fe20000000007 */
[C---:B------:R-:W-:Y:S01]  /*7d80*/  FMUL R8, R24.reuse, R8 ;  /* 0x0000000818087220 */ /* 0x040fe20000400000 */
[C---:B------:R-:W-:Y:S01]  /*7d90*/  FMUL R9, R24.reuse, R9 ;  /* 0x0000000918097220 */ /* 0x040fe20000400000 */
[----:B------:R-:W-:Y:S01]  /*7da0*/  F2FP.F16.F32.PACK_AB R4, R5, R4 ;  /* 0x000000040504723e */ /* 0x000fe200000000ff */
[----:B------:R-:W-:Y:S01]  /*7db0*/  FMUL R10, R24, R10 ;  /* 0x0000000a180a7220 */ /* 0x000fe20000400000 */
[----:B------:R-:W-:Y:S01]  /*7dc0*/  F2FP.F16.F32.PACK_AB R5, R7, R6 ;  /* 0x000000060705723e */ /* 0x000fe200000000ff */
[C---:B------:R-:W-:Y:S01]  /*7dd0*/  FFMA R8, R26.reuse, R28, R8 ;  /* 0x0000001c1a087223 */ /* 0x040fe20000000008 */
[----:B------:R-:W-:Y:S01]  /*7de0*/  FFMA R9, R26, R29, R9 ;  /* 0x0000001d1a097223 */ /* 0x000fe20000000009 */
[C---:B------:R-:W-:Y:S01]  /*7df0*/  FMUL R11, R24.reuse, R11 ;  /* 0x0000000b180b7220 */ /* 0x040fe20000400000 */
[C---:B------:R-:W-:Y:S01]  /*7e00*/  FMUL R0, R24.reuse, R12 ;  /* 0x0000000c18007220 */ /* 0x040fe20000400000 */
[----:B------:R-:W-:Y:S01]  /*7e10*/  FMUL R2, R24, R13 ;  /* 0x0000000d18027220 */ /* 0x000fe20000400000 */
[----:B------:R-:W-:Y:S01]  /*7e20*/  FFMA R10, R26, R30, R10 ;  /* 0x0000001e1a0a7223 */ /* 0x000fe2000000000a */
[----:B------:R-:W-:Y:S01]  /*7e30*/  FMUL R3, R24, R14 ;  /* 0x0000000e18037220 */ /* 0x000fe20000400000 */
[----:B------:R-:W-:Y:S01]  /*7e40*/  F2FP.F16.F32.PACK_AB R6, R9, R8 ;  /* 0x000000080906723e */ /* 0x000fe200000000ff */
[----:B------:R-:W-:Y:S01]  /*7e50*/  FFMA R11, R26, R31, R11 ;  /* 0x0000001f1a0b7223 */ /* 0x000fe2000000000b */
[C---:B------:R-:W-:Y:S01]  /*7e60*/  FMUL R15, R24.reuse, R15 ;  /* 0x0000000f180f7220 */ /* 0x040fe20000400000 */
[----:B------:R-:W-:Y:S01]  /*7e70*/  FMUL R12, R24, R16 ;  /* 0x00000010180c7220 */ /* 0x000fe20000400000 */
[----:B------:R-:W-:Y:S01]  /*7e80*/  FFMA R0, R26, R32, R0 ;  /* 0x000000201a007223 */ /* 0x000fe20000000000 */
[----:B------:R-:W-:Y:S01]  /*7e90*/  MOV R8, UR45 ;  /* 0x0000002d00087c02 */ /* 0x000fe20008000f00 */
[----:B------:R-:W-:Y:S01]  /*7ea0*/  FMUL R13, R24, R17 ;  /* 0x00000011180d7220 */ /* 0x000fe20000400000 */
[----:B------:R-:W-:Y:S01]  /*7eb0*/  FFMA R2, R26, R33, R2 ;  /* 0x000000211a027223 */ /* 0x000fe20000000002 */
[----:B------:R-:W-:Y:S01]  /*7ec0*/  FMUL R14, R24, R18 ;  /* 0x00000012180e7220 */ /* 0x000fe20000400000 */
[C---:B------:R-:W-:Y:S01]  /*7ed0*/  FFMA R3, R26.reuse, R34, R3 ;  /* 0x000000221a037223 */ /* 0x040fe20000000003 */
[----:B------:R-:W-:Y:S01]  /*7ee0*/  FFMA R15, R26, R35, R15 ;  /* 0x000000231a0f7223 */ /* 0x000fe2000000000f */
[----:B------:R-:W-:Y:S01]  /*7ef0*/  FMUL R19, R24, R19 ;  /* 0x0000001318137220 */ /* 0x000fe20000400000 */
[----:B------:R-:W-:Y:S01]  /*7f00*/  FFMA R12, R26, R36, R12 ;  /* 0x000000241a0c7223 */ /* 0x000fe2000000000c */
        /* <DEDUP_REMOVED lines=22> */
[----:B------:R-:W-:Y:S02]  /*8070*/  ULEA UR5, UR45, UR44, 0xc ;  /* 0x0000002c2d057291 */ /* 0x000fe4000f8e60ff */
[----:B------:R-:W-:Y:S02]  /*8080*/  UIADD3 UR9, UPT, UPT, UR49, 0x20, URZ ;  /* 0x0000002031097890 */ /* 0x000fe4000fffe0ff */
[----:B------:R-:W-:Y:S01]  /*8090*/  UIADD3 UR8, UPT, UPT, UR5, 0x400, URZ ;  /* 0x0000040005087890 */ /* 0x000fe2000fffe0ff */
[----:B------:R-:W-:Y:S01]  /*80a0*/  UMOV UR10, UR50 ;  /* 0x00000032000a7c82 */ /* 0x000fe20008000000 */
[----:B------:R-:W-:Y:S01]  /*80b0*/  UMOV UR11, UR36 ;  /* 0x00000024000b7c82 */ /* 0x000fe20008000000 */
[----:B--2---:R-:W-:Y:S04]  /*80c0*/  UIADD3 UR4, UP0, UPT, UR6, 0x680, URZ ;  /* 0x0000068006047890 */ /* 0x004fe8000ff1e0ff */
[----:B------:R-:W-:Y:S09]  /*80d0*/  UIADD3.X UR5, UPT, UPT, URZ, UR7, URZ, UP0, !UPT ;  /* 0x00000007ff057290 */ /* 0x000ff200087fe4ff */
[----:B------:R2:W-:Y:S02]  /*80e0*/  UTMASTG.3D [UR8], [UR4] ;  /* 0x00000008040073b5 */ /* 0x0005e40008010000 */
[----:B--2---:R0:W-:Y:S02]  /*80f0*/  UTMACMDFLUSH ;  /* 0x00000000000079b7 */ /* 0x0041e40000000000 */
.L_x_136:
[----:B------:R-:W-:Y:S05]  /*8100*/  BSYNC.RECONVERGENT B0 ;  /* 0x0000000000007941 */ /* 0x000fea0003800200 */
.L_x_135:
[----:B------:R-:W-:Y:S01]  /*8110*/  UIADD3 UR4, UPT, UPT, UR45, 0x1, URZ ;  /* 0x000000012d047890 */ /* 0x000fe2000fffe0ff */
[----:B------:R-:W-:Y:S03]  /*8120*/  BSSY.RECONVERGENT B0, `(.L_x_137) ;  /* 0x0000008000007945 */ /* 0x000fe60003800200 */
[----:B------:R-:W-:Y:S04]  /*8130*/  UISETP.NE.AND UP0, UPT, UR4, 0x3, UPT ;  /* 0x000000030400788c */ /* 0x000fe8000bf05270 */
[----:B------:R-:W-:Y:S02]  /*8140*/  UISETP.EQ.XOR UP1, UPT, UR47, 0x3, !UP0 ;  /* 0x000000032f00788c */ /* 0x000fe4000c722a70 */
[----:B------:R-:W-:Y:S02]  /*8150*/  USEL UR46, UR4, URZ, UP0 ;  /* 0x000000ff042e7287 */ /* 0x000fe40008000000 */
[----:B------:R-:W-:Y:S04]  /*8160*/  USEL UR5, URZ, 0x1, !UP1 ;  /* 0x00000001ff057887 */ /* 0x000fe8000c800000 */
[----:B------:R-:W-:Y:S01]  /*8170*/  ULOP3.LUT UR55, UR55, UR5, URZ, 0x3c, !UPT ;  /* 0x0000000537377292 */ /* 0x000fe2000f8e3cff */
[----:B------:R-:W-:Y:S11]  /*8180*/  @P0 BRA `(.L_x_138) ;  /* 0x0000000000040947 */ /* 0x000ff60003800000 */
[----:B------:R-:W-:Y:S04]  /*8190*/  DEPBAR.LE SB0, 0x1 ;  /* 0x000080400000791a */ /* 0x000fe80000000000 */
.L_x_138:
[----:B------:R-:W-:Y:S05]  /*81a0*/  BSYNC.RECONVERGENT B0 ;  /* 0x0000000000007941 */ /* 0x000fea0003800200 */
.L_x_137:
[----:B------:R-:W-:Y:S01]  /*81b0*/  BAR.SYNC.DEFER_BLOCKING 0x1, 0x80 ;  /* 0x0042000000007b1d */ /* 0x000fe20000010000 */
[----:B------:R-:W-:Y:S01]  /*81c0*/  UISETP.NE.AND UP0, UPT, UR53, -0x2, UPT ;  /* 0xfffffffe3500788c */ /* 0x000fe2000bf05270 */
[----:B------:R-:W-:Y:S08]  /*81d0*/  IADD3 R22, PT, PT, R22, 0x1, RZ ;  /* 0x0000000116167810 */ /* 0x000ff00007ffe0ff */
[----:B------:R-:W-:Y:S05]  /*81e0*/  BRA.U !UP0, `(.L_x_139) ;  /* 0x0000000108287547 */ /* 0x000fea000b800000 */
[----:B------:R-:W-:Y:S01]  /*81f0*/  ISETP.NE.AND P0, PT, R61, RZ, PT ;  /* 0x000000ff3d00720c */ /* 0x000fe20003f05270 */
[----:B------:R-:W-:Y:S01]  /*8200*/  IMAD.U32 R2, RZ, RZ, UR52 ;  /* 0x00000034ff027e24 */ /* 0x000fe2000f8e00ff */
[----:B------:R-:W-:Y:S01]  /*8210*/  UIADD3 UR4, UPT, UPT, UR52, 0x1, URZ ;  /* 0x0000000134047890 */ /* 0x000fe2000fffe0ff */
[----:B------:R-:W-:Y:S03]  /*8220*/  IMAD.U32 R0, RZ, RZ, UR54 ;  /* 0x00000036ff007e24 */ /* 0x000fe6000f8e00ff */
[----:B------:R-:W-:Y:S04]  /*8230*/  UISETP.NE.AND UP0, UPT, UR4, 0x3, UPT ;  /* 0x000000030400788c */ /* 0x000fe8000bf05270 */
[----:B------:R-:W-:Y:S03]  /*8240*/  USEL UR52, UR4, URZ, UP0 ;  /* 0x000000ff04347287 */ /* 0x000fe60008000000 */
[----:B------:R-:W-:Y:S05]  /*8250*/  @P0 LEA R2, R2, UR44, 0x3 ;  /* 0x0000002c02020c11 */ /* 0x000fea000f8e18ff */
[----:B------:R-:W-:Y:S05]  /*8260*/  @P0 VIADD R2, R2, 0x1b8 ;  /* 0x000001b802020836 */ /* 0x000fea0000000000 */
[----:B------:R-:W-:Y:S04]  /*8270*/  @P0 PRMT R0, R0, 0x654, R2 ;  /* 0x0000065400000816 */ /* 0x000fe80000000002 */
[----:B------:R2:W-:Y:S03]  /*8280*/  @P0 SYNCS.ARRIVE.TRANS64.RED.A1T0 RZ, [R0+URZ], RZ ;  /* 0x000000ff00ff09a7 */ /* 0x0005e600081004ff */
.L_x_139:
[----:B------:R-:W-:Y:S01]  /*8290*/  R2UR UR6, R60 ;  /* 0x000000003c0672ca */ /* 0x000fe200000e0000 */
[----:B------:R-:W-:Y:S01]  /*82a0*/  UIADD3 UR53, UPT, UPT, UR53, 0x2, URZ ;  /* 0x0000000235357890 */ /* 0x000fe2000fffe0ff */
[----:B------:R-:W-:Y:S02]  /*82b0*/  R2UR UR5, R47 ;  /* 0x000000002f0572ca */ /* 0x000fe400000e0000 */
[----:B------:R-:W-:Y:S02]  /*82c0*/  R2UR UR4, R48 ;  /* 0x00000000300472ca */ /* 0x000fe400000e0000 */
[----:B------:R-:W-:Y:S02]  /*82d0*/  R2UR UR36, R58 ;  /* 0x000000003a2472ca */ /* 0x000fe400000e0000 */
[----:B------:R-:W-:Y:S02]  /*82e0*/  ISETP.NE.AND P0, PT, R51, 0x2, PT ;  /* 0x000000023300780c */ /* 0x000fe40003f05270 */
[----:B------:R-:W-:Y:S02]  /*82f0*/  ISETP.NE.AND P1, PT, R22, 0x4, PT ;  /* 0x000000041600780c */ /* 0x000fe40003f25270 */
[----:B------:R-:W-:Y:S01]  /*8300*/  SEL R2, RZ, 0x1, P0 ;  /* 0x00000001ff027807 */ /* 0x000fe20000000000 */
[----:B------:R-:W-:Y:S01]  /*8310*/  UISETP.NE.AND UP0, UPT, UR6, URZ, UPT ;  /* 0x000000ff0600728c */ /* 0x000fe2000bf05270 */
[----:B--2---:R-:W-:Y:S01]  /*8320*/  SEL R0, RZ, 0x1, P1 ;  /* 0x00000001ff007807 */ /* 0x004fe20000800000 */
[----:B------:R-:W-:Y:S01]  /*8330*/  UIADD3 UR32, UPT, UPT, UR37, UR5, URZ ;  /* 0x0000000525207290 */ /* 0x000fe2000fffe0ff */
[----:B------:R-:W-:Y:S01]  /*8340*/  LOP3.LUT R52, R52, R2, RZ, 0x3c, !PT ;  /* 0x0000000234347212 */ /* 0x000fe200078e3cff */
[----:B------:R-:W-:Y:S01]  /*8350*/  UIADD3 UR29, UPT, UPT, UR38, UR4, URZ ;  /* 0x00000004261d7290 */ /* 0x000fe2000fffe0ff */
[----:B------:R-:W-:Y:S02]  /*8360*/  LOP3.LUT R53, R53, R0, RZ, 0x3c, !PT ;  /* 0x0000000035357212 */ /* 0x000fe400078e3cff */
[----:B------:R-:W-:Y:S02]  /*8370*/  SEL R51, R51, RZ, P0 ;  /* 0x000000ff33337207 */ /* 0x000fe40000000000 */
[----:B------:R-:W-:Y:S01]  /*8380*/  SEL R22, R22, RZ, P1 ;  /* 0x000000ff16167207 */ /* 0x000fe20000800000 */
[----:B------:R-:W-:Y:S06]  /*8390*/  BRA.U UP0, `(.L_x_140) ;  /* 0xffffffdd005c7547 */ /* 0x000fec000b83ffff */
[----:B------:R-:W-:-:S13]  /*83a0*/  R2UR UR4, R49 ;  /* 0x00000000310472ca */ /* 0x000fda00000e0000 */
[----:B------:R-:W-:-:S09]  /*83b0*/  UISETP.NE.AND UP0, UPT, UR4, URZ, UPT ;  /* 0x000000ff0400728c */ /* 0x000fd2000bf05270 */
[----:B------:R-:W-:Y:S05]  /*83c0*/  BRA.U !UP0, `(.L_x_141) ;  /* 0x0000000108487547 */ /* 0x000fea000b800000 */
[----:B------:R-:W2:Y:S02]  /*83d0*/  LDCU.64 UR4, c[0x0][0x890] ;  /* 0x00011200ff0477ac */ /* 0x000ea40008000a00 */
[----:B--2---:R-:W-:-:S04]  /*83e0*/  UISETP.NE.U32.AND UP0, UPT, UR4, URZ, UPT ;  /* 0x000000ff0400728c */ /* 0x004fc8000bf05070 */
[----:B------:R-:W-:-:S09]  /*83f0*/  UISETP.NE.AND.EX UP0, UPT, UR5, URZ, UPT, UP0 ;  /* 0x000000ff0500728c */ /* 0x000fd2000bf05300 */
[----:B------:R-:W-:Y:S05]  /*8400*/  BRA.U UP0, `(.L_x_142) ;  /* 0x00000001000c7547 */ /* 0x000fea000b800000 */
[----:B------:R-:W-:-:S13]  /*8410*/  FSETP.NEU.AND P0, PT, R26, RZ, PT ;  /* 0x000000ff1a00720b */ /* 0x000fda0003f0d000 */
[----:B------:R-:W-:Y:S05]  /*8420*/  @!P0 EXIT ;  /* 0x000000000000894d */ /* 0x000fea0003800000 */
[----:B------:R-:W-:Y:S05]  /*8430*/  BRA `(.L_x_141) ;  /* 0x00000000002c7947 */ /* 0x000fea0003800000 */
.L_x_142:
[----:B------:R-:W-:Y:S01]  /*8440*/  ISETP.NE.AND P0, PT, R50, RZ, PT ;  /* 0x000000ff3200720c */ /* 0x000fe20003f05270 */
[----:B------:R-:W-:-:S12]  /*8450*/  BSSY.RECONVERGENT B0, `(.L_x_141) ;  /* 0x0000009000007945 */ /* 0x000fd80003800200 */
[----:B------:R-:W-:Y:S05]  /*8460*/  @P0 BRA `(.L_x_143) ;  /* 0x0000000000140947 */ /* 0x000fea0003800000 */
[----:B------:R-:W2:Y:S02]  /*8470*/  LDCU.64 UR4, c[0x0][0x888] ;  /* 0x00011100ff0477ac */ /* 0x000ea40008000a00 */
[----:B--2---:R-:W-:-:S04]  /*8480*/  ISETP.NE.U32.AND P0, PT, RZ, UR4, PT ;  /* 0x00000004ff007c0c */ /* 0x004fc8000bf05070 */
[----:B------:R-:W-:-:S13]  /*8490*/  ISETP.NE.AND.EX P0, PT, RZ, UR5, PT, P0 ;  /* 0x00000005ff007c0c */ /* 0x000fda000bf05300 */
[----:B------:R-:W-:Y:S05]  /*84a0*/  @!P0 EXIT ;  /* 0x000000000000894d */ /* 0x000fea0003800000 */
[----:B------:R-:W-:Y:S05]  /*84b0*/  BRA `(.L_x_144) ;  /* 0x0000000000087947 */ /* 0x000fea0003800000 */
.L_x_143:
[----:B------:R-:W-:-:S13]  /*84c0*/  FSETP.NEU.AND P0, PT, R26, RZ, PT ;  /* 0x000000ff1a00720b */ /* 0x000fda0003f0d000 */
[----:B------:R-:W-:Y:S05]  /*84d0*/  @!P0 EXIT ;  /* 0x000000000000894d */ /* 0x000fea0003800000 */
.L_x_144:
[----:B------:R-:W-:Y:S05]  /*84e0*/  BSYNC.RECONVERGENT B0 ;  /* 0x0000000000007941 */ /* 0x000fea0003800200 */
.L_x_141:
[----:B------:R-:W-:Y:S01]  /*84f0*/  ULEA UR4, UR52, UR44, 0x3 ;  /* 0x0000002c34047291 */ /* 0x000fe2000f8e18ff */
[----:B------:R-:W-:-:S04]  /*8500*/  DEPBAR.LE SB0, 0x0 ;  /* 0x000080000000791a */ /* 0x000fc80000000000 */
[----:B------:R-:W-:-:S04]  /*8510*/  UIADD3 UR4, UPT, UPT, UR4, 0x1b8, URZ ;  /* 0x000001b804047890 */ /* 0x000fc8000fffe0ff */
[----:B------:R-:W-:-:S09]  /*8520*/  UPRMT UR4, UR54, 0x654, UR4 ;  /* 0x0000065436047896 */ /* 0x000fd20008000004 */
[----:B------:R-:W-:Y:S01]  /*8530*/  SYNCS.ARRIVE.TRANS64.RED.A1T0 RZ, [UR4], RZ ;  /* 0x000000ffffff79a7 */ /* 0x000fe20008100404 */
[----:B------:R-:W-:Y:S05]  /*8540*/  EXIT ;  /* 0x000000000000794d */ /* 0x000fea0003800000 */
.L_x_25:
[----:B--2---:R2:W3:Y:S02]  /*8550*/  SYNCS.PHASECHK.TRANS64.TRYWAIT P0, [R0+URZ+0x250], R2 ;  /* 0x00025002000075a7 */ /* 0x0044e400080011ff */
[----:B---3--:R-:W-:Y:S05]  /*8560*/  @!P0 NANOSLEEP.SYNCS 0x989680 ;  /* 0x009896800000895d */ /* 0x008fea0003900000 */
[----:B------:R-:W3:Y:S02]  /*8570*/  @!P0 SYNCS.PHASECHK.TRANS64 P0, [R0+URZ+0x250], R2 ;  /* 0x00025002000085a7 */ /* 0x000ee400080010ff */
[----:B---3--:R-:W-:Y:S05]  /*8580*/  @!P0 BRA `(.L_x_25) ;  /* 0xfffffffc00f08947 */ /* 0x008fea000383ffff */
[----:B------:R-:W-:Y:S05]  /*8590*/  BRA `(.L_x_145) ;  /* 0xffffff9400d07947 */ /* 0x000fea000383ffff */
.L_x_28:
[----:B-1----:R-:W-:-:S07]  /*85a0*/  MOV R0, UR33 ;  /* 0x0000002100007c02 */ /* 0x002fce0008000f00 */
.L_x_146:
[----:B-1----:R1:W2:Y:S02]  /*85b0*/  SYNCS.PHASECHK.TRANS64.TRYWAIT P0, [R0+URZ+0xd0], R3 ;  /* 0x0000d003000075a7 */ /* 0x0022a400080011ff */
[----:B--2---:R-:W-:Y:S05]  /*85c0*/  @!P0 NANOSLEEP.SYNCS 0x989680 ;  /* 0x009896800000895d */ /* 0x004fea0003900000 */
[----:B------:R-:W2:Y:S02]  /*85d0*/  @!P0 SYNCS.PHASECHK.TRANS64 P0, [R0+URZ+0xd0], R3 ;  /* 0x0000d003000085a7 */ /* 0x000ea400080010ff */
[----:B--2---:R-:W-:Y:S05]  /*85e0*/  @!P0 BRA `(.L_x_146) ;  /* 0xfffffffc00f08947 */ /* 0x004fea000383ffff */
[----:B------:R-:W-:Y:S05]  /*85f0*/  BRA `(.L_x_27) ;  /* 0xffffff98001c7947 */ /* 0x000fea000383ffff */
.L_x_35:
[----:B-1----:R-:W-:-:S07]  /*8600*/  MOV R0, UR17 ;  /* 0x0000001100007c02 */ /* 0x002fce0008000f00 */
.L_x_147:
[----:B-1----:R1:W2:Y:S02]  /*8610*/  SYNCS.PHASECHK.TRANS64.TRYWAIT P0, [R0+URZ+0xd0], R3 ;  /* 0x0000d003000075a7 */ /* 0x0022a400080011ff */
[----:B--2---:R-:W-:Y:S05]  /*8620*/  @!P0 NANOSLEEP.SYNCS 0x989680 ;  /* 0x009896800000895d */ /* 0x004fea0003900000 */
[----:B------:R-:W2:Y:S02]  /*8630*/  @!P0 SYNCS.PHASECHK.TRANS64 P0, [R0+URZ+0xd0], R3 ;  /* 0x0000d003000085a7 */ /* 0x000ea400080010ff */
[----:B--2---:R-:W-:Y:S05]  /*8640*/  @!P0 BRA `(.L_x_147) ;  /* 0xfffffffc00f08947 */ /* 0x004fea000383ffff */
[----:B------:R-:W-:Y:S05]  /*8650*/  BRA `(.L_x_34) ;  /* 0xffffff9800e87947 */ /* 0x000fea000383ffff */
.L_x_40:
[----:B-1----:R1:W2:Y:S02]  /*8660*/  SYNCS.PHASECHK.TRANS64.TRYWAIT P0, [R3+URZ+0x1e0], R0 ;  /* 0x0001e000030075a7 */ /* 0x0022a400080011ff */
[----:B--2---:R-:W-:Y:S05]  /*8670*/  @!P0 NANOSLEEP.SYNCS 0x989680 ;  /* 0x009896800000895d */ /* 0x004fea0003900000 */
[----:B------:R-:W2:Y:S02]  /*8680*/  @!P0 SYNCS.PHASECHK.TRANS64 P0, [R3+URZ+0x1e0], R0 ;  /* 0x0001e000030085a7 */ /* 0x000ea400080010ff */
[----:B--2---:R-:W-:Y:S05]  /*8690*/  @!P0 BRA `(.L_x_40) ;  /* 0xfffffffc00f08947 */ /* 0x004fea000383ffff */
[----:B------:R-:W-:Y:S05]  /*86a0*/  BRA `(.L_x_148) ;  /* 0xffffff9c009c7947 */ /* 0x000fea000383ffff */
.L_x_44:
[----:B------:R-:W-:-:S07]  /*86b0*/  MOV R0, UR4 ;  /* 0x0000000400007c02 */ /* 0x000fce0008000f00 */
.L_x_149:
[----:B-1----:R1:W2:Y:S02]  /*86c0*/  SYNCS.PHASECHK.TRANS64.TRYWAIT P0, [R0+URZ], R2 ;  /* 0x00000002000075a7 */ /* 0x0022a400080011ff */
[----:B--2---:R-:W-:Y:S05]  /*86d0*/  @!P0 NANOSLEEP.SYNCS 0x989680 ;  /* 0x009896800000895d */ /* 0x004fea0003900000 */
[----:B------:R-:W2:Y:S02]  /*86e0*/  @!P0 SYNCS.PHASECHK.TRANS64 P0, [R0+URZ], R2 ;  /* 0x00000002000085a7 */ /* 0x000ea400080010ff */
[----:B--2---:R-:W-:Y:S05]  /*86f0*/  @!P0 BRA `(.L_x_149) ;  /* 0xfffffffc00f08947 */ /* 0x004fea000383ffff */
[----:B------:R-:W-:Y:S05]  /*8700*/  BRA `(.L_x_150) ;  /* 0xffffffa400487947 */ /* 0x000fea000383ffff */
.L_x_45:
[----:B------:R-:W-:-:S07]  /*8710*/  MOV R0, UR5 ;  /* 0x0000000500007c02 */ /* 0x000fce0008000f00 */
.L_x_151:
[----:B-1----:R1:W2:Y:S02]  /*8720*/  SYNCS.PHASECHK.TRANS64.TRYWAIT P0, [R0+URZ], R3 ;  /* 0x00000003000075a7 */ /* 0x0022a400080011ff */
[----:B--2---:R-:W-:Y:S05]  /*8730*/  @!P0 NANOSLEEP.SYNCS 0x989680 ;  /* 0x009896800000895d */ /* 0x004fea0003900000 */
[----:B------:R-:W2:Y:S02]  /*8740*/  @!P0 SYNCS.PHASECHK.TRANS64 P0, [R0+URZ], R3 ;  /* 0x00000003000085a7 */ /* 0x000ea400080010ff */
[----:B--2---:R-:W-:Y:S05]  /*8750*/  @!P0 BRA `(.L_x_151) ;  /* 0xfffffffc00f08947 */ /* 0x004fea000383ffff */
[----:B------:R-:W-:Y:S05]  /*8760*/  BRA `(.L_x_152) ;  /* 0xffffffa400547947 */ /* 0x000fea000383ffff */
.L_x_46:
[----:B------:R-:W-:-:S07]  /*8770*/  MOV R0, UR5 ;  /* 0x0000000500007c02 */ /* 0x000fce0008000f00 */
.L_x_153:
[----:B-1----:R1:W2:Y:S02]  /*8780*/  SYNCS.PHASECHK.TRANS64.TRYWAIT P0, [R0+URZ], R3 ;  /* 0x00000003000075a7 */ /* 0x0022a400080011ff */
[----:B--2---:R-:W-:Y:S05]  /*8790*/  @!P0 NANOSLEEP.SYNCS 0x989680 ;  /* 0x009896800000895d */ /* 0x004fea0003900000 */
[----:B------:R-:W2:Y:S02]  /*87a0*/  @!P0 SYNCS.PHASECHK.TRANS64 P0, [R0+URZ], R3 ;  /* 0x00000003000085a7 */ /* 0x000ea400080010ff */
[----:B--2---:R-:W-:Y:S05]  /*87b0*/  @!P0 BRA `(.L_x_153) ;  /* 0xfffffffc00f08947 */ /* 0x004fea000383ffff */
[----:B------:R-:W-:Y:S05]  /*87c0*/  BRA `(.L_x_154) ;  /* 0xffffffa400607947 */ /* 0x000fea000383ffff */
.L_x_47:
[----:B------:R-:W-:-:S07]  /*87d0*/  MOV R0, UR5 ;  /* 0x0000000500007c02 */ /* 0x000fce0008000f00 */
.L_x_155:
[----:B-1----:R1:W2:Y:S02]  /*87e0*/  SYNCS.PHASECHK.TRANS64.TRYWAIT P0, [R0+URZ], R3 ;  /* 0x00000003000075a7 */ /* 0x0022a400080011ff */
[----:B--2---:R-:W-:Y:S05]  /*87f0*/  @!P0 NANOSLEEP.SYNCS 0x989680 ;  /* 0x009896800000895d */ /* 0x004fea0003900000 */
[----:B------:R-:W2:Y:S02]  /*8800*/  @!P0 SYNCS.PHASECHK.TRANS64 P0, [R0+URZ], R3 ;  /* 0x00000003000085a7 */ /* 0x000ea400080010ff */
[----:B--2---:R-:W-:Y:S05]  /*8810*/  @!P0 BRA `(.L_x_155) ;  /* 0xfffffffc00f08947 */ /* 0x004fea000383ffff */
[----:B------:R-:W-:Y:S05]  /*8820*/  BRA `(.L_x_156) ;  /* 0xffffffa4006c7947 */ /* 0x000fea000383ffff */
.L_x_48:
[----:B------:R-:W-:-:S07]  /*8830*/  MOV R0, UR5 ;  /* 0x0000000500007c02 */ /* 0x000fce0008000f00 */
.L_x_157:
[----:B-1----:R1:W2:Y:S02]  /*8840*/  SYNCS.PHASECHK.TRANS64.TRYWAIT P0, [R0+URZ], R3 ;  /* 0x00000003000075a7 */ /* 0x0022a400080011ff */
[----:B--2---:R-:W-:Y:S05]  /*8850*/  @!P0 NANOSLEEP.SYNCS 0x989680 ;  /* 0x009896800000895d */ /* 0x004fea0003900000 */
[----:B------:R-:W2:Y:S02]  /*8860*/  @!P0 SYNCS.PHASECHK.TRANS64 P0, [R0+URZ], R3 ;  /* 0x00000003000085a7 */ /* 0x000ea400080010ff */
[----:B--2---:R-:W-:Y:S05]  /*8870*/  @!P0 BRA `(.L_x_157) ;  /* 0xfffffffc00f08947 */ /* 0x004fea000383ffff */
[----:B------:R-:W-:Y:S05]  /*8880*/  BRA `(.L_x_158) ;  /* 0xffffffa400787947 */ /* 0x000fea000383ffff */
.L_x_49:
[----:B------:R-:W-:-:S07]  /*8890*/  MOV R0, UR5 ;  /* 0x0000000500007c02 */ /* 0x000fce0008000f00 */
.L_x_159:
[----:B-1----:R1:W2:Y:S02]  /*88a0*/  SYNCS.PHASECHK.TRANS64.TRYWAIT P0, [R0+URZ], R3 ;  /* 0x00000003000075a7 */ /* 0x0022a400080011ff */
[----:B--2---:R-:W-:Y:S05]  /*88b0*/  @!P0 NANOSLEEP.SYNCS 0x989680 ;  /* 0x009896800000895d */ /* 0x004fea0003900000 */
[----:B------:R-:W2:Y:S02]  /*88c0*/  @!P0 SYNCS.PHASECHK.TRANS64 P0, [R0+URZ], R3 ;  /* 0x00000003000085a7 */ /* 0x000ea400080010ff */
[----:B--2---:R-:W-:Y:S05]  /*88d0*/  @!P0 BRA `(.L_x_159) ;  /* 0xfffffffc00f08947 */ /* 0x004fea000383ffff */
[----:B------:R-:W-:Y:S05]  /*88e0*/  BRA `(.L_x_160) ;  /* 0xffffffa400847947 */ /* 0x000fea000383ffff */
.L_x_50:
[----:B------:R-:W-:-:S07]  /*88f0*/  MOV R0, UR5 ;  /* 0x0000000500007c02 */ /* 0x000fce0008000f00 */
.L_x_161:
[----:B-1----:R1:W2:Y:S02]  /*8900*/  SYNCS.PHASECHK.TRANS64.TRYWAIT P0, [R0+URZ], R3 ;  /* 0x00000003000075a7 */ /* 0x0022a400080011ff */
[----:B--2---:R-:W-:Y:S05]  /*8910*/  @!P0 NANOSLEEP.SYNCS 0x989680 ;  /* 0x009896800000895d */ /* 0x004fea0003900000 */
[----:B------:R-:W2:Y:S02]  /*8920*/  @!P0 SYNCS.PHASECHK.TRANS64 P0, [R0+URZ], R3 ;  /* 0x00000003000085a7 */ /* 0x000ea400080010ff */
[----:B--2---:R-:W-:Y:S05]  /*8930*/  @!P0 BRA `(.L_x_161) ;  /* 0xfffffffc00f08947 */ /* 0x004fea000383ffff */
[----:B------:R-:W-:Y:S05]  /*8940*/  BRA `(.L_x_162) ;  /* 0xffffffa400907947 */ /* 0x000fea000383ffff */
.L_x_51:
[----:B------:R-:W-:-:S07]  /*8950*/  MOV R0, UR5 ;  /* 0x0000000500007c02 */ /* 0x000fce0008000f00 */
.L_x_163:
[----:B-1----:R1:W2:Y:S02]  /*8960*/  SYNCS.PHASECHK.TRANS64.TRYWAIT P0, [R0+URZ], R3 ;  /* 0x00000003000075a7 */ /* 0x0022a400080011ff */
[----:B--2---:R-:W-:Y:S05]  /*8970*/  @!P0 NANOSLEEP.SYNCS 0x989680 ;  /* 0x009896800000895d */ /* 0x004fea0003900000 */
[----:B------:R-:W2:Y:S02]  /*8980*/  @!P0 SYNCS.PHASECHK.TRANS64 P0, [R0+URZ], R3 ;  /* 0x00000003000085a7 */ /* 0x000ea400080010ff */
[----:B--2---:R-:W-:Y:S05]  /*8990*/  @!P0 BRA `(.L_x_163) ;  /* 0xfffffffc00f08947 */ /* 0x004fea000383ffff */
[----:B------:R-:W-:Y:S05]  /*89a0*/  BRA `(.L_x_164) ;  /* 0xffffffa4009c7947 */ /* 0x000fea000383ffff */
.L_x_52:
[----:B------:R-:W-:-:S07]  /*89b0*/  MOV R0, UR5 ;  /* 0x0000000500007c02 */ /* 0x000fce0008000f00 */
.L_x_165:
[----:B-1----:R1:W2:Y:S02]  /*89c0*/  SYNCS.PHASECHK.TRANS64.TRYWAIT P0, [R0+URZ], R3 ;  /* 0x00000003000075a7 */ /* 0x0022a400080011ff */
[----:B--2---:R-:W-:Y:S05]  /*89d0*/  @!P0 NANOSLEEP.SYNCS 0x989680 ;  /* 0x009896800000895d */ /* 0x004fea0003900000 */
[----:B------:R-:W2:Y:S02]  /*89e0*/  @!P0 SYNCS.PHASECHK.TRANS64 P0, [R0+URZ], R3 ;  /* 0x00000003000085a7 */ /* 0x000ea400080010ff */
[----:B--2---:R-:W-:Y:S05]  /*89f0*/  @!P0 BRA `(.L_x_165) ;  /* 0xfffffffc00f08947 */ /* 0x004fea000383ffff */
[----:B------:R-:W-:Y:S05]  /*8a00*/  BRA `(.L_x_166) ;  /* 0xffffffa400a87947 */ /* 0x000fea000383ffff */
.L_x_53:
[----:B------:R-:W-:-:S07]  /*8a10*/  MOV R0, UR5 ;  /* 0x0000000500007c02 */ /* 0x000fce0008000f00 */
.L_x_167:
[----:B-1----:R1:W2:Y:S02]  /*8a20*/  SYNCS.PHASECHK.TRANS64.TRYWAIT P0, [R0+URZ], R3 ;  /* 0x00000003000075a7 */ /* 0x0022a400080011ff */
[----:B--2---:R-:W-:Y:S05]  /*8a30*/  @!P0 NANOSLEEP.SYNCS 0x989680 ;  /* 0x009896800000895d */ /* 0x004fea0003900000 */
[----:B------:R-:W2:Y:S02]  /*8a40*/  @!P0 SYNCS.PHASECHK.TRANS64 P0, [R0+URZ], R3 ;  /* 0x00000003000085a7 */ /* 0x000ea400080010ff */
[----:B--2---:R-:W-:Y:S05]  /*8a50*/  @!P0 BRA `(.L_x_167) ;  /* 0xfffffffc00f08947 */ /* 0x004fea000383ffff */
[----:B------:R-:W-:Y:S05]  /*8a60*/  BRA `(.L_x_168) ;  /* 0xffffffa400b47947 */ /* 0x000fea000383ffff */
.L_x_54:
[----:B------:R-:W-:-:S07]  /*8a70*/  MOV R0, UR5 ;  /* 0x0000000500007c02 */ /* 0x000fce0008000f00 */
.L_x_169:
[----:B-1----:R1:W2:Y:S02]  /*8a80*/  SYNCS.PHASECHK.TRANS64.TRYWAIT P0, [R0+URZ], R3 ;  /* 0x00000003000075a7 */ /* 0x0022a400080011ff */
[----:B--2---:R-:W-:Y:S05]  /*8a90*/  @!P0 NANOSLEEP.SYNCS 0x989680 ;  /* 0x009896800000895d */ /* 0x004fea0003900000 */
[----:B------:R-:W2:Y:S02]  /*8aa0*/  @!P0 SYNCS.PHASECHK.TRANS64 P0, [R0+URZ], R3 ;  /* 0x00000003000085a7 */ /* 0x000ea400080010ff */
[----:B--2---:R-:W-:Y:S05]  /*8ab0*/  @!P0 BRA `(.L_x_169) ;  /* 0xfffffffc00f08947 */ /* 0x004fea000383ffff */
[----:B------:R-:W-:Y:S05]  /*8ac0*/  BRA `(.L_x_170) ;  /* 0xffffffa400c07947 */ /* 0x000fea000383ffff */
.L_x_55:
[----:B------:R-:W-:-:S07]  /*8ad0*/  MOV R0, UR5 ;  /* 0x0000000500007c02 */ /* 0x000fce0008000f00 */
.L_x_171:
[----:B-1----:R1:W2:Y:S02]  /*8ae0*/  SYNCS.PHASECHK.TRANS64.TRYWAIT P0, [R0+URZ], R3 ;  /* 0x00000003000075a7 */ /* 0x0022a400080011ff */
[----:B--2---:R-:W-:Y:S05]  /*8af0*/  @!P0 NANOSLEEP.SYNCS 0x989680 ;  /* 0x009896800000895d */ /* 0x004fea0003900000 */
[----:B------:R-:W2:Y:S02]  /*8b00*/  @!P0 SYNCS.PHASECHK.TRANS64 P0, [R0+URZ], R3 ;  /* 0x00000003000085a7 */ /* 0x000ea400080010ff */
[----:B--2---:R-:W-:Y:S05]  /*8b10*/  @!P0 BRA `(.L_x_171) ;  /* 0xfffffffc00f08947 */ /* 0x004fea000383ffff */
[----:B------:R-:W-:Y:S05]  /*8b20*/  BRA `(.L_x_172) ;  /* 0xffffffa400cc7947 */ /* 0x000fea000383ffff */
.L_x_56:
[----:B------:R-:W-:-:S07]  /*8b30*/  MOV R0, UR5 ;  /* 0x0000000500007c02 */ /* 0x000fce0008000f00 */
.L_x_173:
[----:B-1----:R1:W2:Y:S02]  /*8b40*/  SYNCS.PHASECHK.TRANS64.TRYWAIT P0, [R0+URZ], R3 ;  /* 0x00000003000075a7 */ /* 0x0022a400080011ff */
[----:B--2---:R-:W-:Y:S05]  /*8b50*/  @!P0 NANOSLEEP.SYNCS 0x989680 ;  /* 0x009896800000895d */ /* 0x004fea0003900000 */
[----:B------:R-:W2:Y:S02]  /*8b60*/  @!P0 SYNCS.PHASECHK.TRANS64 P0, [R0+URZ], R3 ;  /* 0x00000003000085a7 */ /* 0x000ea400080010ff */
[----:B--2---:R-:W-:Y:S05]  /*8b70*/  @!P0 BRA `(.L_x_173) ;  /* 0xfffffffc00f08947 */ /* 0x004fea000383ffff */
[----:B------:R-:W-:Y:S05]  /*8b80*/  BRA `(.L_x_174) ;  /* 0xffffffa400d87947 */ /* 0x000fea000383ffff */
.L_x_57:
[----:B------:R-:W-:-:S07]  /*8b90*/  MOV R0, UR5 ;  /* 0x0000000500007c02 */ /* 0x000fce0008000f00 */
.L_x_175:
[----:B-1----:R1:W2:Y:S02]  /*8ba0*/  SYNCS.PHASECHK.TRANS64.TRYWAIT P0, [R0+URZ], R3 ;  /* 0x00000003000075a7 */ /* 0x0022a400080011ff */
[----:B--2---:R-:W-:Y:S05]  /*8bb0*/  @!P0 NANOSLEEP.SYNCS 0x989680 ;  /* 0x009896800000895d */ /* 0x004fea0003900000 */
[----:B------:R-:W2:Y:S02]  /*8bc0*/  @!P0 SYNCS.PHASECHK.TRANS64 P0, [R0+URZ], R3 ;  /* 0x00000003000085a7 */ /* 0x000ea400080010ff */
[----:B--2---:R-:W-:Y:S05]  /*8bd0*/  @!P0 BRA `(.L_x_175) ;  /* 0xfffffffc00f08947 */ /* 0x004fea000383ffff */
[----:B------:R-:W-:Y:S05]  /*8be0*/  BRA `(.L_x_176) ;  /* 0xffffffa400e47947 */ /* 0x000fea000383ffff */
.L_x_58:
[----:B------:R-:W-:-:S07]  /*8bf0*/  MOV R0, UR5 ;  /* 0x0000000500007c02 */ /* 0x000fce0008000f00 */
.L_x_177:
[----:B-1----:R1:W2:Y:S02]  /*8c00*/  SYNCS.PHASECHK.TRANS64.TRYWAIT P0, [R0+URZ], R3 ;  /* 0x00000003000075a7 */ /* 0x0022a400080011ff */
[----:B--2---:R-:W-:Y:S05]  /*8c10*/  @!P0 NANOSLEEP.SYNCS 0x989680 ;  /* 0x009896800000895d */ /* 0x004fea0003900000 */
[----:B------:R-:W2:Y:S02]  /*8c20*/  @!P0 SYNCS.PHASECHK.TRANS64 P0, [R0+URZ], R3 ;  /* 0x00000003000085a7 */ /* 0x000ea400080010ff */
[----:B--2---:R-:W-:Y:S05]  /*8c30*/  @!P0 BRA `(.L_x_177) ;  /* 0xfffffffc00f08947 */ /* 0x004fea000383ffff */
[----:B------:R-:W-:Y:S05]  /*8c40*/  BRA `(.L_x_178) ;  /* 0xffffffa400f07947 */ /* 0x000fea000383ffff */
.L_x_59:
[----:B------:R-:W-:-:S07]  /*8c50*/  MOV R0, UR5 ;  /* 0x0000000500007c02 */ /* 0x000fce0008000f00 */
.L_x_179:
[----:B-1----:R1:W2:Y:S02]  /*8c60*/  SYNCS.PHASECHK.TRANS64.TRYWAIT P0, [R0+URZ], R3 ;  /* 0x00000003000075a7 */ /* 0x0022a400080011ff */
[----:B--2---:R-:W-:Y:S05]  /*8c70*/  @!P0 NANOSLEEP.SYNCS 0x989680 ;  /* 0x009896800000895d */ /* 0x004fea0003900000 */
[----:B------:R-:W2:Y:S02]  /*8c80*/  @!P0 SYNCS.PHASECHK.TRANS64 P0, [R0+URZ], R3 ;  /* 0x00000003000085a7 */ /* 0x000ea400080010ff */
[----:B--2---:R-:W-:Y:S05]  /*8c90*/  @!P0 BRA `(.L_x_179) ;  /* 0xfffffffc00f08947 */ /* 0x004fea000383ffff */
[----:B------:R-:W-:Y:S05]  /*8ca0*/  BRA `(.L_x_180) ;  /* 0xffffffa400fc7947 */ /* 0x000fea000383ffff */
.L_x_60:
[----:B------:R-:W-:-:S07]  /*8cb0*/  MOV R0, UR5 ;  /* 0x0000000500007c02 */ /* 0x000fce0008000f00 */
.L_x_181:
[----:B-1----:R1:W2:Y:S02]  /*8cc0*/  SYNCS.PHASECHK.TRANS64.TRYWAIT P0, [R0+URZ], R3 ;  /* 0x00000003000075a7 */ /* 0x0022a400080011ff */
[----:B--2---:R-:W-:Y:S05]  /*8cd0*/  @!P0 NANOSLEEP.SYNCS 0x989680 ;  /* 0x009896800000895d */ /* 0x004fea0003900000 */
[----:B------:R-:W2:Y:S02]  /*8ce0*/  @!P0 SYNCS.PHASECHK.TRANS64 P0, [R0+URZ], R3 ;  /* 0x00000003000085a7 */ /* 0x000ea400080010ff */
[----:B--2---:R-:W-:Y:S05]  /*8cf0*/  @!P0 BRA `(.L_x_181) ;  /* 0xfffffffc00f08947 */ /* 0x004fea000383ffff */
[----:B------:R-:W-:Y:S05]  /*8d00*/  BRA `(.L_x_182) ;  /* 0xffffffa800087947 */ /* 0x000fea000383ffff */
.L_x_61:
[----:B------:R-:W-:-:S07]  /*8d10*/  MOV R0, UR5 ;  /* 0x0000000500007c02 */ /* 0x000fce0008000f00 */
.L_x_183:
[----:B-1----:R1:W2:Y:S02]  /*8d20*/  SYNCS.PHASECHK.TRANS64.TRYWAIT P0, [R0+URZ], R3 ;  /* 0x00000003000075a7 */ /* 0x0022a400080011ff */
[----:B--2---:R-:W-:Y:S05]  /*8d30*/  @!P0 NANOSLEEP.SYNCS 0x989680 ;  /* 0x009896800000895d */ /* 0x004fea0003900000 */
[----:B------:R-:W2:Y:S02]  /*8d40*/  @!P0 SYNCS.PHASECHK.TRANS64 P0, [R0+URZ], R3 ;  /* 0x00000003000085a7 */ /* 0x000ea400080010ff */
[----:B--2---:R-:W-:Y:S05]  /*8d50*/  @!P0 BRA `(.L_x_183) ;  /* 0xfffffffc00f08947 */ /* 0x004fea000383ffff */
[----:B------:R-:W-:Y:S05]  /*8d60*/  BRA `(.L_x_184) ;  /* 0xffffffa800147947 */ /* 0x000fea000383ffff */
.L_x_62:
[----:B------:R-:W-:-:S07]  /*8d70*/  MOV R0, UR5 ;  /* 0x0000000500007c02 */ /* 0x000fce0008000f00 */
.L_x_185:
[----:B-1----:R1:W2:Y:S02]  /*8d80*/  SYNCS.PHASECHK.TRANS64.TRYWAIT P0, [R0+URZ], R3 ;  /* 0x00000003000075a7 */ /* 0x0022a400080011ff */
[----:B--2---:R-:W-:Y:S05]  /*8d90*/  @!P0 NANOSLEEP.SYNCS 0x989680 ;  /* 0x009896800000895d */ /* 0x004fea0003900000 */
[----:B------:R-:W2:Y:S02]  /*8da0*/  @!P0 SYNCS.PHASECHK.TRANS64 P0, [R0+URZ], R3 ;  /* 0x00000003000085a7 */ /* 0x000ea400080010ff */
[----:B--2---:R-:W-:Y:S05]  /*8db0*/  @!P0 BRA `(.L_x_185) ;  /* 0xfffffffc00f08947 */ /* 0x004fea000383ffff */
[----:B------:R-:W-:Y:S05]  /*8dc0*/  BRA `(.L_x_186) ;  /* 0xffffffa800207947 */ /* 0x000fea000383ffff */
.L_x_63:
[----:B------:R-:W-:-:S07]  /*8dd0*/  MOV R0, UR5 ;  /* 0x0000000500007c02 */ /* 0x000fce0008000f00 */
.L_x_187:
[----:B-1----:R1:W2:Y:S02]  /*8de0*/  SYNCS.PHASECHK.TRANS64.TRYWAIT P0, [R0+URZ], R3 ;  /* 0x00000003000075a7 */ /* 0x0022a400080011ff */
[----:B--2---:R-:W-:Y:S05]  /*8df0*/  @!P0 NANOSLEEP.SYNCS 0x989680 ;  /* 0x009896800000895d */ /* 0x004fea0003900000 */
[----:B------:R-:W2:Y:S02]  /*8e00*/  @!P0 SYNCS.PHASECHK.TRANS64 P0, [R0+URZ], R3 ;  /* 0x00000003000085a7 */ /* 0x000ea400080010ff */
[----:B--2---:R-:W-:Y:S05]  /*8e10*/  @!P0 BRA `(.L_x_187) ;  /* 0xfffffffc00f08947 */ /* 0x004fea000383ffff */
[----:B------:R-:W-:Y:S05]  /*8e20*/  BRA `(.L_x_188) ;  /* 0xffffffa8002c7947 */ /* 0x000fea000383ffff */
.L_x_64:
[----:B------:R-:W-:-:S07]  /*8e30*/  MOV R0, UR5 ;  /* 0x0000000500007c02 */ /* 0x000fce0008000f00 */
.L_x_189:
[----:B-1----:R1:W2:Y:S02]  /*8e40*/  SYNCS.PHASECHK.TRANS64.TRYWAIT P0, [R0+URZ], R3 ;  /* 0x00000003000075a7 */ /* 0x0022a400080011ff */
[----:B--2---:R-:W-:Y:S05]  /*8e50*/  @!P0 NANOSLEEP.SYNCS 0x989680 ;  /* 0x009896800000895d */ /* 0x004fea0003900000 */
[----:B------:R-:W2:Y:S02]  /*8e60*/  @!P0 SYNCS.PHASECHK.TRANS64 P0, [R0+URZ], R3 ;  /* 0x00000003000085a7 */ /* 0x000ea400080010ff */
[----:B--2---:R-:W-:Y:S05]  /*8e70*/  @!P0 BRA `(.L_x_189) ;  /* 0xfffffffc00f08947 */ /* 0x004fea000383ffff */
[----:B------:R-:W-:Y:S05]  /*8e80*/  BRA `(.L_x_190) ;  /* 0xffffffa800387947 */ /* 0x000fea000383ffff */
.L_x_65:
[----:B------:R-:W-:-:S07]  /*8e90*/  MOV R0, UR5 ;  /* 0x0000000500007c02 */ /* 0x000fce0008000f00 */
.L_x_191:
[----:B-1----:R1:W2:Y:S02]  /*8ea0*/  SYNCS.PHASECHK.TRANS64.TRYWAIT P0, [R0+URZ], R3 ;  /* 0x00000003000075a7 */ /* 0x0022a400080011ff */
[----:B--2---:R-:W-:Y:S05]  /*8eb0*/  @!P0 NANOSLEEP.SYNCS 0x989680 ;  /* 0x009896800000895d */ /* 0x004fea0003900000 */
[----:B------:R-:W2:Y:S02]  /*8ec0*/  @!P0 SYNCS.PHASECHK.TRANS64 P0, [R0+URZ], R3 ;  /* 0x00000003000085a7 */ /* 0x000ea400080010ff */
[----:B--2---:R-:W-:Y:S05]  /*8ed0*/  @!P0 BRA `(.L_x_191) ;  /* 0xfffffffc00f08947 */ /* 0x004fea000383ffff */
[----:B------:R-:W-:Y:S05]  /*8ee0*/  BRA `(.L_x_192) ;  /* 0xffffffa800447947 */ /* 0x000fea000383ffff */
.L_x_66:
[----:B------:R-:W-:-:S07]  /*8ef0*/  MOV R0, UR5 ;  /* 0x0000000500007c02 */ /* 0x000fce0008000f00 */
.L_x_193:
[----:B-1----:R1:W2:Y:S02]  /*8f00*/  SYNCS.PHASECHK.TRANS64.TRYWAIT P0, [R0+URZ], R3 ;  /* 0x00000003000075a7 */ /* 0x0022a400080011ff */
[----:B--2---:R-:W-:Y:S05]  /*8f10*/  @!P0 NANOSLEEP.SYNCS 0x989680 ;  /* 0x009896800000895d */ /* 0x004fea0003900000 */
[----:B------:R-:W2:Y:S02]  /*8f20*/  @!P0 SYNCS.PHASECHK.TRANS64 P0, [R0+URZ], R3 ;  /* 0x00000003000085a7 */ /* 0x000ea400080010ff */
[----:B--2---:R-:W-:Y:S05]  /*8f30*/  @!P0 BRA `(.L_x_193) ;  /* 0xfffffffc00f08947 */ /* 0x004fea000383ffff */
[----:B------:R-:W-:Y:S05]  /*8f40*/  BRA `(.L_x_194) ;  /* 0xffffffa800507947 */ /* 0x000fea000383ffff */
.L_x_67:
[----:B------:R-:W-:-:S07]  /*8f50*/  MOV R0, UR5 ;  /* 0x0000000500007c02 */ /* 0x000fce0008000f00 */
.L_x_195:
[----:B-1----:R1:W2:Y:S02]  /*8f60*/  SYNCS.PHASECHK.TRANS64.TRYWAIT P0, [R0+URZ], R3 ;  /* 0x00000003000075a7 */ /* 0x0022a400080011ff */
[----:B--2---:R-:W-:Y:S05]  /*8f70*/  @!P0 NANOSLEEP.SYNCS 0x989680 ;  /* 0x009896800000895d */ /* 0x004fea0003900000 */
[----:B------:R-:W2:Y:S02]  /*8f80*/  @!P0 SYNCS.PHASECHK.TRANS64 P0, [R0+URZ], R3 ;  /* 0x00000003000085a7 */ /* 0x000ea400080010ff */
[----:B--2---:R-:W-:Y:S05]  /*8f90*/  @!P0 BRA `(.L_x_195) ;  /* 0xfffffffc00f08947 */ /* 0x004fea000383ffff */
[----:B------:R-:W-:Y:S05]  /*8fa0*/  BRA `(.L_x_196) ;  /* 0xffffffa8005c7947 */ /* 0x000fea000383ffff */
.L_x_68:
[----:B------:R-:W-:-:S07]  /*8fb0*/  MOV R0, UR5 ;  /* 0x0000000500007c02 */ /* 0x000fce0008000f00 */
.L_x_197:
[----:B-1----:R1:W2:Y:S02]  /*8fc0*/  SYNCS.PHASECHK.TRANS64.TRYWAIT P0, [R0+URZ], R3 ;  /* 0x00000003000075a7 */ /* 0x0022a400080011ff */
[----:B--2---:R-:W-:Y:S05]  /*8fd0*/  @!P0 NANOSLEEP.SYNCS 0x989680 ;  /* 0x009896800000895d */ /* 0x004fea0003900000 */
[----:B------:R-:W2:Y:S02]  /*8fe0*/  @!P0 SYNCS.PHASECHK.TRANS64 P0, [R0+URZ], R3 ;  /* 0x00000003000085a7 */ /* 0x000ea400080010ff */
[----:B--2---:R-:W-:Y:S05]  /*8ff0*/  @!P0 BRA `(.L_x_197) ;  /* 0xfffffffc00f08947 */ /* 0x004fea000383ffff */
[----:B------:R-:W-:Y:S05]  /*9000*/  BRA `(.L_x_198) ;  /* 0xffffffa800687947 */ /* 0x000fea000383ffff */
.L_x_71:
[----:B--2---:R2:W3:Y:S02]  /*9010*/  SYNCS.PHASECHK.TRANS64.TRYWAIT P0, [R2+URZ+0x240], R4 ;  /* 0x00024004020075a7 */ /* 0x0044e400080011ff */
[----:B---3--:R-:W-:Y:S05]  /*9020*/  @!P0 NANOSLEEP.SYNCS 0x989680 ;  /* 0x009896800000895d */ /* 0x008fea0003900000 */
[----:B------:R-:W3:Y:S02]  /*9030*/  @!P0 SYNCS.PHASECHK.TRANS64 P0, [R2+URZ+0x240], R4 ;  /* 0x00024004020085a7 */ /* 0x000ee400080010ff */
[----:B---3--:R-:W-:Y:S05]  /*9040*/  @!P0 BRA `(.L_x_71) ;  /* 0xfffffffc00f08947 */ /* 0x008fea000383ffff */
[----:B------:R-:W-:Y:S05]  /*9050*/  BRA `(.L_x_199) ;  /* 0xffffffa800c47947 */ /* 0x000fea000383ffff */
.L_x_72:
[----:B------:R-:W-:-:S07]  /*9060*/  MOV R2, UR4 ;  /* 0x0000000400027c02 */ /* 0x000fce0008000f00 */
.L_x_200:
[----:B--2---:R2:W3:Y:S02]  /*9070*/  SYNCS.PHASECHK.TRANS64.TRYWAIT P0, [R2+URZ+0x1f0], R5 ;  /* 0x0001f005020075a7 */ /* 0x0044e400080011ff */
[----:B---3--:R-:W-:Y:S05]  /*9080*/  @!P0 NANOSLEEP.SYNCS 0x989680 ;  /* 0x009896800000895d */ /* 0x008fea0003900000 */
[----:B------:R-:W3:Y:S02]  /*9090*/  @!P0 SYNCS.PHASECHK.TRANS64 P0, [R2+URZ+0x1f0], R5 ;  /* 0x0001f005020085a7 */ /* 0x000ee400080010ff */
[----:B---3--:R-:W-:Y:S05]  /*90a0*/  @!P0 BRA `(.L_x_200) ;  /* 0xfffffffc00f08947 */ /* 0x008fea000383ffff */
[----:B------:R-:W-:Y:S05]  /*90b0*/  BRA `(.L_x_201) ;  /* 0xffffffa800d47947 */ /* 0x000fea000383ffff */
.L_x_73:
[----:B--2---:R2:W3:Y:S02]  /*90c0*/  SYNCS.PHASECHK.TRANS64.TRYWAIT P1, [R2+URZ+0x1e0], R4 ;  /* 0x0001e004020075a7 */ /* 0x0044e400080211ff */
[----:B---3--:R-:W-:Y:S05]  /*90d0*/  @!P1 NANOSLEEP.SYNCS 0x989680 ;  /* 0x009896800000995d */ /* 0x008fea0003900000 */
[----:B------:R-:W3:Y:S02]  /*90e0*/  @!P1 SYNCS.PHASECHK.TRANS64 P1, [R2+URZ+0x1e0], R4 ;  /* 0x0001e004020095a7 */ /* 0x000ee400080210ff */
[----:B---3--:R-:W-:Y:S05]  /*90f0*/  @!P1 BRA `(.L_x_73) ;  /* 0xfffffffc00f09947 */ /* 0x008fea000383ffff */
[----:B------:R-:W-:Y:S05]  /*9100*/  BRA `(.L_x_202) ;  /* 0xffffffac00047947 */ /* 0x000fea000383ffff */
.L_x_76:
[----:B------:R-:W-:-:S07]  /*9110*/  MOV R0, UR4 ;  /* 0x0000000400007c02 */ /* 0x000fce0008000f00 */
.L_x_203:
[----:B--2---:R2:W3:Y:S02]  /*9120*/  SYNCS.PHASECHK.TRANS64.TRYWAIT P0, [R0+URZ+0x1f0], R2 ;  /* 0x0001f002000075a7 */ /* 0x0044e400080011ff */
[----:B---3--:R-:W-:Y:S05]  /*9130*/  @!P0 NANOSLEEP.SYNCS 0x989680 ;  /* 0x009896800000895d */ /* 0x008fea0003900000 */
[----:B------:R-:W3:Y:S02]  /*9140*/  @!P0 SYNCS.PHASECHK.TRANS64 P0, [R0+URZ+0x1f0], R2 ;  /* 0x0001f002000085a7 */ /* 0x000ee400080010ff */
[----:B---3--:R-:W-:Y:S05]  /*9150*/  @!P0 BRA `(.L_x_203) ;  /* 0xfffffffc00f08947 */ /* 0x008fea000383ffff */
[----:B------:R-:W-:Y:S05]  /*9160*/  BRA `(.L_x_75) ;  /* 0xffffffac00587947 */ /* 0x000fea000383ffff */
.L_x_83:
[----:B-1----:R1:W2:Y:S02]  /*9170*/  SYNCS.PHASECHK.TRANS64.TRYWAIT P1, [R0+URZ+0x1e0], R2 ;  /* 0x0001e002000075a7 */ /* 0x0022a400080211ff */
[----:B--2---:R-:W-:Y:S05]  /*9180*/  @!P1 NANOSLEEP.SYNCS 0x989680 ;  /* 0x009896800000995d */ /* 0x004fea0003900000 */
[----:B------:R-:W2:Y:S02]  /*9190*/  @!P1 SYNCS.PHASECHK.TRANS64 P1, [R0+URZ+0x1e0], R2 ;  /* 0x0001e002000095a7 */ /* 0x000ea400080210ff */
[----:B--2---:R-:W-:Y:S05]  /*91a0*/  @!P1 BRA `(.L_x_83) ;  /* 0xfffffffc00f09947 */ /* 0x004fea000383ffff */
[----:B------:R-:W-:Y:S05]  /*91b0*/  BRA `(.L_x_204) ;  /* 0xffffffb000bc7947 */ /* 0x000fea000383ffff */
.L_x_84:
[----:B------:R-:W-:-:S07]  /*91c0*/  MOV R2, UR23 ;  /* 0x0000001700027c02 */ /* 0x000fce0008000f00 */
.L_x_205:
[----:B-1----:R1:W2:Y:S02]  /*91d0*/  SYNCS.PHASECHK.TRANS64.TRYWAIT P0, [R2+URZ+0x220], R0 ;  /* 0x00022000020075a7 */ /* 0x0022a400080011ff */
[----:B--2---:R-:W-:Y:S05]  /*91e0*/  @!P0 NANOSLEEP.SYNCS 0x989680 ;  /* 0x009896800000895d */ /* 0x004fea0003900000 */
[----:B------:R-:W2:Y:S02]  /*91f0*/  @!P0 SYNCS.PHASECHK.TRANS64 P0, [R2+URZ+0x220], R0 ;  /* 0x00022000020085a7 */ /* 0x000ea400080010ff */
[----:B--2---:R-:W-:Y:S05]  /*9200*/  @!P0 BRA `(.L_x_205) ;  /* 0xfffffffc00f08947 */ /* 0x004fea000383ffff */
[----:B------:R-:W-:Y:S05]  /*9210*/  BRA `(.L_x_206) ;  /* 0xffffffb4000c7947 */ /* 0x000fea000383ffff */
.L_x_87:
[----:B------:R-:W-:Y:S07]  /*9220*/  MOV R0, UR5 ;  /* 0x0000000500007c02 */ /* 0x000fee0008000f00 */
.L_x_207:
[----:B-1----:R1:W2:Y:S02]  /*9230*/  SYNCS.PHASECHK.TRANS64.TRYWAIT P0, [R0+URZ], R2 ;  /* 0x00000002000075a7 */ /* 0x0022a400080011ff */
[----:B--2---:R-:W-:Y:S05]  /*9240*/  @!P0 NANOSLEEP.SYNCS 0x989680 ;  /* 0x009896800000895d */ /* 0x004fea0003900000 */
[----:B------:R-:W2:Y:S02]  /*9250*/  @!P0 SYNCS.PHASECHK.TRANS64 P0, [R0+URZ], R2 ;  /* 0x00000002000085a7 */ /* 0x000ea400080010ff */
[----:B--2---:R-:W-:Y:S05]  /*9260*/  @!P0 BRA `(.L_x_207) ;  /* 0xfffffffc00f08947 */ /* 0x004fea000383ffff */
[----:B------:R-:W-:Y:S05]  /*9270*/  BRA `(.L_x_86) ;  /* 0xffffffb400287947 */ /* 0x000fea000383ffff */
.L_x_90:
[----:B------:R-:W-:-:S07]  /*9280*/  MOV R0, UR4 ;  /* 0x0000000400007c02 */ /* 0x000fce0008000f00 */
.L_x_208:
[----:B--2---:R2:W4:Y:S02]  /*9290*/  SYNCS.PHASECHK.TRANS64.TRYWAIT P0, [R0+URZ], R2 ;  /* 0x00000002000075a7 */ /* 0x00452400080011ff */
[----:B----4-:R-:W-:Y:S05]  /*92a0*/  @!P0 NANOSLEEP.SYNCS 0x989680 ;  /* 0x009896800000895d */ /* 0x010fea0003900000 */
[----:B------:R-:W4:Y:S02]  /*92b0*/  @!P0 SYNCS.PHASECHK.TRANS64 P0, [R0+URZ], R2 ;  /* 0x00000002000085a7 */ /* 0x000f2400080010ff */
[----:B----4-:R-:W-:Y:S05]  /*92c0*/  @!P0 BRA `(.L_x_208) ;  /* 0xfffffffc00f08947 */ /* 0x010fea000383ffff */
[----:B------:R-:W-:Y:S05]  /*92d0*/  BRA `(.L_x_209) ;  /* 0xffffffb400dc7947 */ /* 0x000fea000383ffff */
.L_x_91:
[----:B------:R-:W-:-:S07]  /*92e0*/  MOV R0, UR5 ;  /* 0x0000000500007c02 */ /* 0x000fce0008000f00 */
.L_x_210:
[----:B-1----:R1:W2:Y:S02]  /*92f0*/  SYNCS.PHASECHK.TRANS64.TRYWAIT P0, [R0+URZ], R3 ;  /* 0x00000003000075a7 */ /* 0x0022a400080011ff */
[----:B--2---:R-:W-:Y:S05]  /*9300*/  @!P0 NANOSLEEP.SYNCS 0x989680 ;  /* 0x009896800000895d */ /* 0x004fea0003900000 */
[----:B------:R-:W2:Y:S02]  /*9310*/  @!P0 SYNCS.PHASECHK.TRANS64 P0, [R0+URZ], R3 ;  /* 0x00000003000085a7 */ /* 0x000ea400080010ff */
[----:B--2---:R-:W-:Y:S05]  /*9320*/  @!P0 BRA `(.L_x_210) ;  /* 0xfffffffc00f08947 */ /* 0x004fea000383ffff */
[----:B------:R-:W-:Y:S05]  /*9330*/  BRA `(.L_x_211) ;  /* 0xffffffb400e87947 */ /* 0x000fea000383ffff */
.L_x_92:
[----:B------:R-:W-:-:S07]  /*9340*/  MOV R0, UR5 ;  /* 0x0000000500007c02 */ /* 0x000fce0008000f00 */
.L_x_212:
[----:B-1----:R1:W2:Y:S02]  /*9350*/  SYNCS.PHASECHK.TRANS64.TRYWAIT P0, [R0+URZ], R3 ;  /* 0x00000003000075a7 */ /* 0x0022a400080011ff */
[----:B--2---:R-:W-:Y:S05]  /*9360*/  @!P0 NANOSLEEP.SYNCS 0x989680 ;  /* 0x009896800000895d */ /* 0x004fea0003900000 */
[----:B------:R-:W2:Y:S02]  /*9370*/  @!P0 SYNCS.PHASECHK.TRANS64 P0, [R0+URZ], R3 ;  /* 0x00000003000085a7 */ /* 0x000ea400080010ff */
[----:B--2---:R-:W-:Y:S05]  /*9380*/  @!P0 BRA `(.L_x_212) ;  /* 0xfffffffc00f08947 */ /* 0x004fea000383ffff */
[----:B------:R-:W-:Y:S05]  /*9390*/  BRA `(.L_x_213) ;  /* 0xffffffb400f47947 */ /* 0x000fea000383ffff */
.L_x_93:
[----:B-1----:R-:W-:-:S07]  /*93a0*/  MOV R0, UR4 ;  /* 0x0000000400007c02 */ /* 0x002fce0008000f00 */
.L_x_214:
[----:B-1----:R1:W2:Y:S02]  /*93b0*/  SYNCS.PHASECHK.TRANS64.TRYWAIT P0, [R0+URZ], R2 ;  /* 0x00000002000075a7 */ /* 0x0022a400080011ff */
[----:B--2---:R-:W-:Y:S05]  /*93c0*/  @!P0 NANOSLEEP.SYNCS 0x989680 ;  /* 0x009896800000895d */ /* 0x004fea0003900000 */
[----:B------:R-:W2:Y:S02]  /*93d0*/  @!P0 SYNCS.PHASECHK.TRANS64 P0, [R0+URZ], R2 ;  /* 0x00000002000085a7 */ /* 0x000ea400080010ff */
[----:B--2---:R-:W-:Y:S05]  /*93e0*/  @!P0 BRA `(.L_x_214) ;  /* 0xfffffffc00f08947 */ /* 0x004fea000383ffff */
[----:B------:R-:W-:Y:S05]  /*93f0*/  BRA `(.L_x_215) ;  /* 0xffffffb800007947 */ /* 0x000fea000383ffff */
.L_x_98:
[----:B---3--:R3:W4:Y:S02]  /*9400*/  SYNCS.PHASECHK.TRANS64.TRYWAIT P0, [R12+URZ+0x1e0], R0 ;  /* 0x0001e0000c0075a7 */ /* 0x00872400080011ff */
[----:B----4-:R-:W-:Y:S05]  /*9410*/  @!P0 NANOSLEEP.SYNCS 0x989680 ;  /* 0x009896800000895d */ /* 0x010fea0003900000 */
[----:B------:R-:W4:Y:S02]  /*9420*/  @!P0 SYNCS.PHASECHK.TRANS64 P0, [R12+URZ+0x1e0], R0 ;  /* 0x0001e0000c0085a7 */ /* 0x000f2400080010ff */
[----:B----4-:R-:W-:Y:S05]  /*9430*/  @!P0 BRA `(.L_x_98) ;  /* 0xfffffffc00f08947 */ /* 0x010fea000383ffff */
[----:B------:R-:W-:Y:S05]  /*9440*/  BRA `(.L_x_216) ;  /* 0xffffffbc00107947 */ /* 0x000fea000383ffff */
.L_x_101:
[----:B-1----:R-:W-:Y:S07]  /*9450*/  MOV R0, UR24 ;  /* 0x0000001800007c02 */ /* 0x002fee0008000f00 */
.L_x_217:
[----:B-1----:R1:W3:Y:S02]  /*9460*/  SYNCS.PHASECHK.TRANS64.TRYWAIT P2, [R0+URZ+0x1d8], R6 ;  /* 0x0001d806000075a7 */ /* 0x0022e400080411ff */
[----:B---3--:R-:W-:Y:S05]  /*9470*/  @!P2 NANOSLEEP.SYNCS 0x989680 ;  /* 0x009896800000a95d */ /* 0x008fea0003900000 */
[----:B------:R-:W3:Y:S02]  /*9480*/  @!P2 SYNCS.PHASECHK.TRANS64 P2, [R0+URZ+0x1d8], R6 ;  /* 0x0001d8060000a5a7 */ /* 0x000ee400080410ff */
[----:B---3--:R-:W-:Y:S05]  /*9490*/  @!P2 BRA `(.L_x_217) ;  /* 0xfffffffc00f0a947 */ /* 0x008fea000383ffff */
[----:B------:R-:W-:Y:S05]  /*94a0*/  BRA `(.L_x_100) ;  /* 0xffffffc000747947 */ /* 0x000fea000383ffff */
.L_x_104:
[----:B------:R-:W-:Y:S07]  /*94b0*/  MOV R0, UR4 ;  /* 0x0000000400007c02 */ /* 0x000fee0008000f00 */
.L_x_218:
[----:B-1----:R1:W3:Y:S02]  /*94c0*/  SYNCS.PHASECHK.TRANS64.TRYWAIT P0, [R0+URZ+0x1b8], R9 ;  /* 0x0001b809000075a7 */ /* 0x0022e400080011ff */
[----:B---3--:R-:W-:Y:S05]  /*94d0*/  @!P0 NANOSLEEP.SYNCS 0x989680 ;  /* 0x009896800000895d */ /* 0x008fea0003900000 */
[----:B------:R-:W3:Y:S02]  /*94e0*/  @!P0 SYNCS.PHASECHK.TRANS64 P0, [R0+URZ+0x1b8], R9 ;  /* 0x0001b809000085a7 */ /* 0x000ee400080010ff */
[----:B---3--:R-:W-:Y:S05]  /*94f0*/  @!P0 BRA `(.L_x_218) ;  /* 0xfffffffc00f08947 */ /* 0x008fea000383ffff */
[----:B------:R-:W-:Y:S05]  /*9500*/  BRA `(.L_x_219) ;  /* 0xffffffc000d47947 */ /* 0x000fea000383ffff */
.L_x_105:
[----:B------:R-:W-:Y:S07]  /*9510*/  MOV R6, UR5 ;  /* 0x0000000500067c02 */ /* 0x000fee0008000f00 */
.L_x_220:
[----:B-1----:R1:W3:Y:S02]  /*9520*/  SYNCS.PHASECHK.TRANS64.TRYWAIT P0, [R6+URZ+0x1b8], R0 ;  /* 0x0001b800060075a7 */ /* 0x0022e400080011ff */
[----:B---3--:R-:W-:Y:S05]  /*9530*/  @!P0 NANOSLEEP.SYNCS 0x989680 ;  /* 0x009896800000895d */ /* 0x008fea0003900000 */
[----:B------:R-:W3:Y:S02]  /*9540*/  @!P0 SYNCS.PHASECHK.TRANS64 P0, [R6+URZ+0x1b8], R0 ;  /* 0x0001b800060085a7 */ /* 0x000ee400080010ff */
[----:B---3--:R-:W-:Y:S05]  /*9550*/  @!P0 BRA `(.L_x_220) ;  /* 0xfffffffc00f08947 */ /* 0x008fea000383ffff */
[----:B------:R-:W-:Y:S05]  /*9560*/  BRA `(.L_x_221) ;  /* 0xffffffc400307947 */ /* 0x000fea000383ffff */
.L_x_107:
[----:B------:R-:W-:-:S07]  /*9570*/  MOV R0, UR4 ;  /* 0x0000000400007c02 */ /* 0x000fce0008000f00 */
.L_x_222:
[----:B-1----:R1:W4:Y:S02]  /*9580*/  SYNCS.PHASECHK.TRANS64.TRYWAIT P0, [R0+URZ], R2 ;  /* 0x00000002000075a7 */ /* 0x00232400080011ff */
[----:B----4-:R-:W-:Y:S05]  /*9590*/  @!P0 NANOSLEEP.SYNCS 0x989680 ;  /* 0x009896800000895d */ /* 0x010fea0003900000 */
[----:B------:R-:W4:Y:S02]  /*95a0*/  @!P0 SYNCS.PHASECHK.TRANS64 P0, [R0+URZ], R2 ;  /* 0x00000002000085a7 */ /* 0x000f2400080010ff */
[----:B----4-:R-:W-:Y:S05]  /*95b0*/  @!P0 BRA `(.L_x_222) ;  /* 0xfffffffc00f08947 */ /* 0x010fea000383ffff */
[----:B------:R-:W-:Y:S05]  /*95c0*/  BRA `(.L_x_223) ;  /* 0xffffffc400c07947 */ /* 0x000fea000383ffff */
.L_x_108:
[----:B------:R-:W-:-:S07]  /*95d0*/  MOV R0, UR5 ;  /* 0x0000000500007c02 */ /* 0x000fce0008000f00 */
.L_x_224:
[----:B-1----:R1:W4:Y:S02]  /*95e0*/  SYNCS.PHASECHK.TRANS64.TRYWAIT P0, [R0+URZ], R2 ;  /* 0x00000002000075a7 */ /* 0x00232400080011ff */
[----:B----4-:R-:W-:Y:S05]  /*95f0*/  @!P0 NANOSLEEP.SYNCS 0x989680 ;  /* 0x009896800000895d */ /* 0x010fea0003900000 */
[----:B------:R-:W4:Y:S02]  /*9600*/  @!P0 SYNCS.PHASECHK.TRANS64 P0, [R0+URZ], R2 ;  /* 0x00000002000085a7 */ /* 0x000f2400080010ff */
[----:B----4-:R-:W-:Y:S05]  /*9610*/  @!P0 BRA `(.L_x_224) ;  /* 0xfffffffc00f08947 */ /* 0x010fea000383ffff */
[----:B------:R-:W-:Y:S05]  /*9620*/  BRA `(.L_x_225) ;  /* 0xffffffc400cc7947 */ /* 0x000fea000383ffff */
.L_x_110:
[----:B-1----:R1:W2:Y:S02]  /*9630*/  SYNCS.PHASECHK.TRANS64.TRYWAIT P0, [R0+URZ+0x1e0], R2 ;  /* 0x0001e002000075a7 */ /* 0x0022a400080011ff */
[----:B--2---:R-:W-:Y:S05]  /*9640*/  @!P0 NANOSLEEP.SYNCS 0x989680 ;  /* 0x009896800000895d */ /* 0x004fea0003900000 */
[----:B------:R-:W2:Y:S02]  /*9650*/  @!P0 SYNCS.PHASECHK.TRANS64 P0, [R0+URZ+0x1e0], R2 ;  /* 0x0001e002000085a7 */ /* 0x000ea400080010ff */
[----:B--2---:R-:W-:Y:S05]  /*9660*/  @!P0 BRA `(.L_x_110) ;  /* 0xfffffffc00f08947 */ /* 0x004fea000383ffff */
[----:B------:R-:W-:Y:S05]  /*9670*/  BRA `(.L_x_226) ;  /* 0xffffffc800b87947 */ /* 0x000fea000383ffff */
.L_x_120:
[----:B-1----:R1:W3:Y:S02]  /*9680*/  SYNCS.PHASECHK.TRANS64.TRYWAIT P1, [R2+URZ+0x1a0], R4 ;  /* 0x0001a004020075a7 */ /* 0x0022e400080211ff */
[----:B---3--:R-:W-:Y:S05]  /*9690*/  @!P1 NANOSLEEP.SYNCS 0x989680 ;  /* 0x009896800000995d */ /* 0x008fea0003900000 */
[----:B------:R-:W3:Y:S02]  /*96a0*/  @!P1 SYNCS.PHASECHK.TRANS64 P1, [R2+URZ+0x1a0], R4 ;  /* 0x0001a004020095a7 */ /* 0x000ee400080210ff */
[----:B---3--:R-:W-:Y:S05]  /*96b0*/  @!P1 BRA `(.L_x_120) ;  /* 0xfffffffc00f09947 */ /* 0x008fea000383ffff */
[----:B------:R-:W-:Y:S05]  /*96c0*/  BRA `(.L_x_119) ;  /* 0xffffffd800287947 */ /* 0x000fea000383ffff */
.L_x_122:
[----:B-1----:R1:W2:Y:S02]  /*96d0*/  SYNCS.PHASECHK.TRANS64.TRYWAIT P0, [R27+URZ+0x200], R3 ;  /* 0x000200031b0075a7 */ /* 0x0022a400080011ff */
[----:B--2---:R-:W-:Y:S05]  /*96e0*/  @!P0 NANOSLEEP.SYNCS 0x989680 ;  /* 0x009896800000895d */ /* 0x004fea0003900000 */
[----:B------:R-:W2:Y:S02]  /*96f0*/  @!P0 SYNCS.PHASECHK.TRANS64 P0, [R27+URZ+0x200], R3 ;  /* 0x000200031b0085a7 */ /* 0x000ea400080010ff */
[----:B--2---:R-:W-:Y:S05]  /*9700*/  @!P0 BRA `(.L_x_122) ;  /* 0xfffffffc00f08947 */ /* 0x004fea000383ffff */
[----:B------:R-:W-:Y:S05]  /*9710*/  BRA `(.L_x_121) ;  /* 0xffffffd800787947 */ /* 0x000fea000383ffff */
.L_x_133:
[----:B-1----:R1:W2:Y:S02]  /*9720*/  SYNCS.PHASECHK.TRANS64.TRYWAIT P0, [R2+URZ+0x1a0], R63 ;  /* 0x0001a03f020075a7 */ /* 0x0022a400080011ff */
[----:B--2---:R-:W-:Y:S05]  /*9730*/  @!P0 NANOSLEEP.SYNCS 0x989680 ;  /* 0x009896800000895d */ /* 0x004fea0003900000 */
[----:B------:R-:W2:Y:S02]  /*9740*/  @!P0 SYNCS.PHASECHK.TRANS64 P0, [R2+URZ+0x1a0], R63 ;  /* 0x0001a03f020085a7 */ /* 0x000ea400080010ff */
[----:B--2---:R-:W-:Y:S05]  /*9750*/  @!P0 BRA `(.L_x_133) ;  /* 0xfffffffc00f08947 */ /* 0x004fea000383ffff */
[----:B------:R-:W-:Y:S05]  /*9760*/  BRA `(.L_x_132) ;  /* 0xffffffe0008c7947 */ /* 0x000fea000383ffff */
        .weak           $__internal_0_$__cuda_sm10x_tcgen05_guardrail_trap_col_being_dealloced_not_returned_by_alloc
        .type           $__internal_0_$__cuda_sm10x_tcgen05_guardrail_trap_col_being_dealloced_not_returned_by_alloc,@function
        .size           $__internal_0_$__cuda_sm10x_tcgen05_guardrail_trap_col_being_dealloced_not_returned_by_alloc,($__internal_1_$__cuda_sm10x_tcgen05_guardrail_trap_phase_invalid_during_alloc - $__internal_0_$__cuda_sm10x_tcgen05_guardrail_trap_col_being_dealloced_not_returned_by_alloc)
$__internal_0_$__cuda_sm10x_tcgen05_guardrail_trap_col_being_dealloced_not_returned_by_alloc:
[----:B------:R-:W-:Y:S05]  /*9770*/  BPT.TRAP 0x1 ;  /* 0x000000040000795c */ /* 0x000fea0000300000 */
[----:B------:R-:W-:-:S04]  /*9780*/  HFMA2 R3, -RZ, RZ, 0, 0 ;  /* 0x00000000ff037431 */ /* 0x000fc800000001ff */
[----:B------:R-:W-:Y:S05]  /*9790*/  RET.REL.NODEC R2 `(_ZN7cutlass13device_kernelINS_4gemm6kernel13GemmUniversalIN4cute5tupleIJiiiiEEENS1_10collective13CollectiveMmaINS1_35MainloopSm100TmaUmmaWarpSpecializedILi26ELi2ELi4ENS5_IJNS4_1CILi2EEESB_NSA_ILi1EEEEEEEENS5_IJNSA_ILi64EEESF_NSA_ILi32EEEEEENS_6half_tENS5_IJlSC_lEEESI_SJ_NS4_8TiledMMAINS4_8MMA_AtomIJNS4_20SM100_MMA_F16BF16_SSISI_SI_fLi64ELi64ELNS4_4UMMA5MajorE0ELSO_0ELNSN_7ScaleInE0ELSP_0EEEEEENS4_6LayoutINS5_IJSC_SC_SC_EEENS5_IJNSA_ILi0EEESU_SU_EEEEENS5_IJNS4_10UnderscoreESX_SX_EEEEENS4_23SM90_TMA_LOAD_MULTICASTENS4_14ComposedLayoutINS4_7SwizzleILi2ELi4ELi3EEENS4_18smem_ptr_flag_bitsILi16EEENSS_INS5_IJNSA_ILi8EEESG_EEENS5_IJSG_SC_EEEEEEEvNS4_8identityES10_S1A_vS1B_EENS_8epilogue10collective18CollectiveEpilogueINS1D_23Sm100TmaWarpSpecializedILi3ELi2ELi16ELb1ELb0EEEJSH_NS5_IJNSS_ISF_SC_EENSS_ISG_SC_EEEEESI_SJ_SI_SJ_NS1D_6fusion15FusionCallbacksIS1H_NS1L_17LinearCombinationISI_fSI_fLNS_15FloatRoundStyleE2EEESH_S1K_JEEENS4_5SM1004TMEM4LOAD26SM100_TMEM_LOAD_16dp256b4xENS4_13SM90_TMA_LOADES1A_NS4_17SM75_U32x4_LDSM_NENS4_14SM90_TMA_STOREES1A_NS4_17SM90_U32x4_STSM_NENS4_39AutoVectorizingCopyWithAssumedAlignmentILi128EEEEEEvvEEEEvNT_6ParamsE) ;  /* 0xffffff6802187950 */ /* 0x000fea0003c3ffff */
        .weak           $__internal_1_$__cuda_sm10x_tcgen05_guardrail_trap_phase_invalid_during_alloc
        .type           $__internal_1_$__cuda_sm10x_tcgen05_guardrail_trap_phase_invalid_during_alloc,@function
        .size           $__internal_1_$__cuda_sm10x_tcgen05_guardrail_trap_phase_invalid_during_alloc,($__internal_2_$__cuda_sm10x_tcgen05_guardrail_trap_unallocated_columns_being_dealloced - $__internal_1_$__cuda_sm10x_tcgen05_guardrail_trap_phase_invalid_during_alloc)
$__internal_1_$__cuda_sm10x_tcgen05_guardrail_trap_phase_invalid_during_alloc:
[----:B------:R-:W-:Y:S05]  /*97a0*/  BPT.TRAP 0x1 ;  /* 0x000000040000795c */ /* 0x000fea0000300000 */
[----:B------:R-:W-:-:S04]  /*97b0*/  MOV R5, 0x0 ;  /* 0x0000000000057802 */ /* 0x000fc80000000f00 */
[----:B------:R-:W-:Y:S05]  /*97c0*/  RET.REL.NODEC R4 `(_ZN7cutlass13device_kernelINS_4gemm6kernel13GemmUniversalIN4cute5tupleIJiiiiEEENS1_10collective13CollectiveMmaINS1_35MainloopSm100TmaUmmaWarpSpecializedILi26ELi2ELi4ENS5_IJNS4_1CILi2EEESB_NSA_ILi1EEEEEEEENS5_IJNSA_ILi64EEESF_NSA_ILi32EEEEEENS_6half_tENS5_IJlSC_lEEESI_SJ_NS4_8TiledMMAINS4_8MMA_AtomIJNS4_20SM100_MMA_F16BF16_SSISI_SI_fLi64ELi64ELNS4_4UMMA5MajorE0ELSO_0ELNSN_7ScaleInE0ELSP_0EEEEEENS4_6LayoutINS5_IJSC_SC_SC_EEENS5_IJNSA_ILi0EEESU_SU_EEEEENS5_IJNS4_10UnderscoreESX_SX_EEEEENS4_23SM90_TMA_LOAD_MULTICASTENS4_14ComposedLayoutINS4_7SwizzleILi2ELi4ELi3EEENS4_18smem_ptr_flag_bitsILi16EEENSS_INS5_IJNSA_ILi8EEESG_EEENS5_IJSG_SC_EEEEEEEvNS4_8identityES10_S1A_vS1B_EENS_8epilogue10collective18CollectiveEpilogueINS1D_23Sm100TmaWarpSpecializedILi3ELi2ELi16ELb1ELb0EEEJSH_NS5_IJNSS_ISF_SC_EENSS_ISG_SC_EEEEESI_SJ_SI_SJ_NS1D_6fusion15FusionCallbacksIS1H_NS1L_17LinearCombinationISI_fSI_fLNS_15FloatRoundStyleE2EEESH_S1K_JEEENS4_5SM1004TMEM4LOAD26SM100_TMEM_LOAD_16dp256b4xENS4_13SM90_TMA_LOADES1A_NS4_17SM75_U32x4_LDSM_NENS4_14SM90_TMA_STOREES1A_NS4_17SM90_U32x4_STSM_NENS4_39AutoVectorizingCopyWithAssumedAlignmentILi128EEEEEEvvEEEEvNT_6ParamsE) ;  /* 0xffffff68040c7950 */ /* 0x000fea0003c3ffff */
        .weak           $__internal_2_$__cuda_sm10x_tcgen05_guardrail_trap_unallocated_columns_being_dealloced
        .type           $__internal_2_$__cuda_sm10x_tcgen05_guardrail_trap_unallocated_columns_being_dealloced,@function
        .size           $__internal_2_$__cuda_sm10x_tcgen05_guardrail_trap_unallocated_columns_being_dealloced,(.L_x_228 - $__internal_2_$__cuda_sm10x_tcgen05_guardrail_trap_unallocated_columns_being_dealloced)
$__internal_2_$__cuda_sm10x_tcgen05_guardrail_trap_unallocated_columns_being_dealloced:
[----:B------:R-:W-:Y:S05]  /*97d0*/  BPT.TRAP 0x1 ;  /* 0x000000040000795c */ /* 0x000fea0000300000 */
[----:B------:R-:W-:-:S04]  /*97e0*/  HFMA2 R3, -RZ, RZ, 0, 0 ;  /* 0x00000000ff037431 */ /* 0x000fc800000001ff */
[----:B------:R-:W-:Y:S05]  /*97f0*/  RET.REL.NODEC R2 `(_ZN7cutlass13device_kernelINS_4gemm6kernel13GemmUniversalIN4cute5tupleIJiiiiEEENS1_10collective13CollectiveMmaINS1_35MainloopSm100TmaUmmaWarpSpecializedILi26ELi2ELi4ENS5_IJNS4_1CILi2EEESB_NSA_ILi1EEEEEEEENS5_IJNSA_ILi64EEESF_NSA_ILi32EEEEEENS_6half_tENS5_IJlSC_lEEESI_SJ_NS4_8TiledMMAINS4_8MMA_AtomIJNS4_20SM100_MMA_F16BF16_SSISI_SI_fLi64ELi64ELNS4_4UMMA5MajorE0ELSO_0ELNSN_7ScaleInE0ELSP_0EEEEEENS4_6LayoutINS5_IJSC_SC_SC_EEENS5_IJNSA_ILi0EEESU_SU_EEEEENS5_IJNS4_10UnderscoreESX_SX_EEEEENS4_23SM90_TMA_LOAD_MULTICASTENS4_14ComposedLayoutINS4_7SwizzleILi2ELi4ELi3EEENS4_18smem_ptr_flag_bitsILi16EEENSS_INS5_IJNSA_ILi8EEESG_EEENS5_IJSG_SC_EEEEEEEvNS4_8identityES10_S1A_vS1B_EENS_8epilogue10collective18CollectiveEpilogueINS1D_23Sm100TmaWarpSpecializedILi3ELi2ELi16ELb1ELb0EEEJSH_NS5_IJNSS_ISF_SC_EENSS_ISG_SC_EEEEESI_SJ_SI_SJ_NS1D_6fusion15FusionCallbacksIS1H_NS1L_17LinearCombinationISI_fSI_fLNS_15FloatRoundStyleE2EEESH_S1K_JEEENS4_5SM1004TMEM4LOAD26SM100_TMEM_LOAD_16dp256b4xENS4_13SM90_TMA_LOADES1A_NS4_17SM75_U32x4_LDSM_NENS4_14SM90_TMA_STOREES1A_NS4_17SM90_U32x4_STSM_NENS4_39AutoVectorizingCopyWithAssumedAlignmentILi128EEEEEEvvEEEEvNT_6ParamsE) ;  /* 0xffffff6802007950 */ /* 0x000fea0003c3ffff */
.L_x_227:
[----:B------:R-:W-:-:S00]  /*9800*/  BRA `(.L_x_227) ;  /* 0xfffffffc00fc7947 */ /* 0x000fc0000383ffff */
[----:B------:R-:W-:-:S00]  /*9810*/  NOP ;  /* 0x0000000000007918 */ /* 0x000fc00000000000 */
        /* <DEDUP_REMOVED lines=14> */
.L_x_228:


//--------------------- .nv.global.init           --------------------------
	.section	.nv.global.init,"aw",@progbits
.nv.global.init:
	.type		$str$27,@object
	.size		$str$27,($str$28 - $str$27)
$str$27:
        /*0000*/ 	.byte	0x28, 0x61, 0x64, 0x64, 0x72, 0x65, 0x73, 0x73, 0x20, 0x26, 0x20, 0x6d, 0x61, 0x73, 0x6b, 0x29
        /*0010*/ 	.byte	0x20, 0x3d, 0x3d, 0x20, 0x30, 0x00
	.type		$str$28,@object
	.size		$str$28,($str$26 - $str$28)
$str$28:
        /*0016*/ 	.byte	0x2f, 0x74, 0x6d, 0x70, 0x2f, 0x63, 0x75, 0x74, 0x6c, 0x61, 0x73, 0x73, 0x5f, 0x73, 0x77, 0x65
        /*0026*/ 	.byte	0x65, 0x70, 0x5f, 0x73, 0x72, 0x63, 0x2f, 0x69, 0x6e, 0x63, 0x6c, 0x75, 0x64, 0x65, 0x2f, 0x63
        /*0036*/ 	.byte	0x75, 0x74, 0x65, 0x2f, 0x70, 0x6f, 0x69, 0x6e, 0x74, 0x65, 0x72, 0x5f, 0x66, 0x6c, 0x61, 0x67
        /*0046*/ 	.byte	0x67, 0x65, 0x64, 0x2e, 0x68, 0x70, 0x70, 0x00
	.type		$str$26,@object
	.size		$str$26,($str$25 - $str$26)
$str$26:
        /*004e*/ 	.byte	0x2f, 0x74, 0x6d, 0x70, 0x2f, 0x63, 0x75, 0x74, 0x6c, 0x61, 0x73, 0x73, 0x5f, 0x73, 0x77, 0x65
        /*005e*/ 	.byte	0x65, 0x70, 0x5f, 0x73, 0x72, 0x63, 0x2f, 0x69, 0x6e, 0x63, 0x6c, 0x75, 0x64, 0x65, 0x2f, 0x63
        /*006e*/ 	.byte	0x75, 0x74, 0x65, 0x2f, 0x61, 0x74, 0x6f, 0x6d, 0x2f, 0x63, 0x6f, 0x70, 0x79, 0x5f, 0x74, 0x72
        /*007e*/ 	.byte	0x61, 0x69, 0x74, 0x73, 0x5f, 0x73, 0x6d, 0x31, 0x30, 0x30, 0x2e, 0x68, 0x70, 0x70, 0x00
	.type		$str$25,@object
	.size		$str$25,(__unnamed_1 - $str$25)
$str$25:
        /*008d*/ 	.byte	0x28, 0x28, 0x75, 0x69, 0x6e, 0x74, 0x33, 0x32, 0x5f, 0x74, 0x28, 0x74, 0x68, 0x72, 0x65, 0x61
        /*009d*/ 	.byte	0x64, 0x49, 0x64, 0x78, 0x2e, 0x78, 0x29, 0x20, 0x2f, 0x20, 0x33, 0x32, 0x29, 0x20, 0x25, 0x20
        /*00ad*/ 	.byte	0x34, 0x29, 0x20, 0x3d, 0x3d, 0x20, 0x28, 0x28, 0x28, 0x74, 0x6d, 0x65, 0x6d, 0x5f, 0x61, 0x64
        /*00bd*/ 	.byte	0x64, 0x72, 0x20, 0x3e, 0x3e, 0x20, 0x31, 0x36, 0x29, 0x20, 0x2f, 0x20, 0x33, 0x32, 0x29, 0x20
        /*00cd*/ 	.byte	0x25, 0x20, 0x34, 0x29, 0x00
	.type		__unnamed_1,@object
	.size		__unnamed_1,(__unnamed_2 - __unnamed_1)
__unnamed_1:
        /*00d2*/ 	.byte	0x61, 0x75, 0x74, 0x6f, 0x20, 0x63, 0x75, 0x74, 0x65, 0x3a, 0x3a, 0x61, 0x73, 0x5f, 0x70, 0x6f
        /* <DEDUP_REMOVED lines=24> */
        /*0262*/ 	.byte	0x3e, 0x3e, 0x3e, 0x5d, 0x00
	.type		__unnamed_2,@object
	.size		__unnamed_2,(.L_2 - __unnamed_2)
__unnamed_2:
        /* <DEDUP_REMOVED lines=46> */
.L_2:


//--------------------- .nv.shared._ZN7cutlass13device_kernelINS_4gemm6kernel13GemmUniversalIN4cute5tupleIJiiiiEEENS1_10collective13CollectiveMmaINS1_35MainloopSm100TmaUmmaWarpSpecializedILi26ELi2ELi4ENS5_IJNS4_1CILi2EEESB_NSA_ILi1EEEEEEEENS5_IJNSA_ILi64EEESF_NSA_ILi32EEEEEENS_6half_tENS5_IJlSC_lEEESI_SJ_NS4_8TiledMMAINS4_8MMA_AtomIJNS4_20SM100_MMA_F16BF16_SSISI_SI_fLi64ELi64ELNS4_4UMMA5MajorE0ELSO_0ELNSN_7ScaleInE0ELSP_0EEEEEENS4_6LayoutINS5_IJSC_SC_SC_EEENS5_IJNSA_ILi0EEESU_SU_EEEEENS5_IJNS4_10UnderscoreESX_SX_EEEEENS4_23SM90_TMA_LOAD_MULTICASTENS4_14ComposedLayoutINS4_7SwizzleILi2ELi4ELi3EEENS4_18smem_ptr_flag_bitsILi16EEENSS_INS5_IJNSA_ILi8EEESG_EEENS5_IJSG_SC_EEEEEEEvNS4_8identityES10_S1A_vS1B_EENS_8epilogue10collective18CollectiveEpilogueINS1D_23Sm100TmaWarpSpecializedILi3ELi2ELi16ELb1ELb0EEEJSH_NS5_IJNSS_ISF_SC_EENSS_ISG_SC_EEEEESI_SJ_SI_SJ_NS1D_6fusion15FusionCallbacksIS1H_NS1L_17LinearCombinationISI_fSI_fLNS_15FloatRoundStyleE2EEESH_S1K_JEEENS4_5SM1004TMEM4LOAD26SM100_TMEM_LOAD_16dp256b4xENS4_13SM90_TMA_LOADES1A_NS4_17SM75_U32x4_LDSM_NENS4_14SM90_TMA_STOREES1A_NS4_17SM90_U32x4_STSM_NENS4_39AutoVectorizingCopyWithAssumedAlignmentILi128EEEEEEvvEEEEvNT_6ParamsE --------------------------
	.section	.nv.shared._ZN7cutlass13device_kernelINS_4gemm6kernel13GemmUniversalIN4cute5tupleIJiiiiEEENS1_10collective13CollectiveMmaINS1_35MainloopSm100TmaUmmaWarpSpecializedILi26ELi2ELi4ENS5_IJNS4_1CILi2EEESB_NSA_ILi1EEEEEEEENS5_IJNSA_ILi64EEESF_NSA_ILi32EEEEEENS_6half_tENS5_IJlSC_lEEESI_SJ_NS4_8TiledMMAINS4_8MMA_AtomIJNS4_20SM100_MMA_F16BF16_SSISI_SI_fLi64ELi64ELNS4_4UMMA5MajorE0ELSO_0ELNSN_7ScaleInE0ELSP_0EEEEEENS4_6LayoutINS5_IJSC_SC_SC_EEENS5_IJNSA_ILi0EEESU_SU_EEEEENS5_IJNS4_10UnderscoreESX_SX_EEEEENS4_23SM90_TMA_LOAD_MULTICASTENS4_14ComposedLayoutINS4_7SwizzleILi2ELi4ELi3EEENS4_18smem_ptr_flag_bitsILi16EEENSS_INS5_IJNSA_ILi8EEESG_EEENS5_IJSG_SC_EEEEEEEvNS4_8identityES10_S1A_vS1B_EENS_8epilogue10collective18CollectiveEpilogueINS1D_23Sm100TmaWarpSpecializedILi3ELi2ELi16ELb1ELb0EEEJSH_NS5_IJNSS_ISF_SC_EENSS_ISG_SC_EEEEESI_SJ_SI_SJ_NS1D_6fusion15FusionCallbacksIS1H_NS1L_17LinearCombinationISI_fSI_fLNS_15FloatRoundStyleE2EEESH_S1K_JEEENS4_5SM1004TMEM4LOAD26SM100_TMEM_LOAD_16dp256b4xENS4_13SM90_TMA_LOADES1A_NS4_17SM75_U32x4_LDSM_NENS4_14SM90_TMA_STOREES1A_NS4_17SM90_U32x4_STSM_NENS4_39AutoVectorizingCopyWithAssumedAlignmentILi128EEEEEEvvEEEEvNT_6ParamsE,"aw",@nobits
	.sectionflags	@""
	.align	16
	.zero		1024


//--------------------- .nv.shared.reserved.0     --------------------------
	.section	.nv.shared.reserved.0,"aw",@nobits
	.weak		__nv_reservedSMEM_offset_0_alias
	.size		__nv_reservedSMEM_offset_0_alias, 0, 64
	.other		__nv_reservedSMEM_offset_0_alias,@"STO_CUDA_RESERVED_SHARED STV_DEFAULT"
__nv_reservedSMEM_offset_0_alias:
	.zero		0
.nv.shared.reserved.0:
	.zero		64
	.weak		__nv_reservedSMEM_tcgen05_partition
	.type		__nv_reservedSMEM_tcgen05_partition,@object
	.size		__nv_reservedSMEM_tcgen05_partition,(.L_0 - __nv_reservedSMEM_tcgen05_partition)
__nv_reservedSMEM_tcgen05_partition:
	.zero		32
.L_0:


//--------------------- .nv.global                --------------------------
	.section	.nv.global,"aw",@nobits
.nv.global:
	.type		_ZN40_INTERNAL_5888f367_4_k_cu_e131b36a_247514cute1_E,@object
	.size		_ZN40_INTERNAL_5888f367_4_k_cu_e131b36a_247514cute1_E,(_ZN40_INTERNAL_5888f367_4_k_cu_e131b36a_247514cuda3std3__45__cpo6cbeginE - _ZN40_INTERNAL_5888f367_4_k_cu_e131b36a_247514cute1_E)
_ZN40_INTERNAL_5888f367_4_k_cu_e131b36a_247514cute1_E:
	.zero		1
	.type		_ZN40_INTERNAL_5888f367_4_k_cu_e131b36a_247514cuda3std3__45__cpo6cbeginE,@object
	.size		_ZN40_INTERNAL_5888f367_4_k_cu_e131b36a_247514cuda3std3__45__cpo6cbeginE,(_ZN40_INTERNAL_5888f367_4_k_cu_e131b36a_247514cuda3std3__48in_placeE - _ZN40_INTERNAL_5888f367_4_k_cu_e131b36a_247514cuda3std3__45__cpo6cbeginE)
_ZN40_INTERNAL_5888f367_4_k_cu_e131b36a_247514cuda3std3__45__cpo6cbeginE:
	.zero		1
	.type		_ZN40_INTERNAL_5888f367_4_k_cu_e131b36a_247514cuda3std3__48in_placeE,@object
	.size		_ZN40_INTERNAL_5888f367_4_k_cu_e131b36a_247514cuda3std3__48in_placeE,(_ZN40_INTERNAL_5888f367_4_k_cu_e131b36a_247514cuda3std6ranges3__45__cpo9iter_moveE - _ZN40_INTERNAL_5888f367_4_k_cu_e131b36a_247514cuda3std3__48in_placeE)
_ZN40_INTERNAL_5888f367_4_k_cu_e131b36a_247514cuda3std3__48in_placeE:
	.zero		1
	.type		_ZN40_INTERNAL_5888f367_4_k_cu_e131b36a_247514cuda3std6ranges3__45__cpo9iter_moveE,@object
	.size		_ZN40_INTERNAL_5888f367_4_k_cu_e131b36a_247514cuda3std6ranges3__45__cpo9iter_moveE,(_ZN40_INTERNAL_5888f367_4_k_cu_e131b36a_247514cuda3std3__45__cpo5beginE - _ZN40_INTERNAL_5888f367_4_k_cu_e131b36a_247514cuda3std6ranges3__45__cpo9iter_moveE)
_ZN40_INTERNAL_5888f367_4_k_cu_e131b36a_247514cuda3std6ranges3__45__cpo9iter_moveE:
	.zero		1
	.type		_ZN40_INTERNAL_5888f367_4_k_cu_e131b36a_247514cuda3std3__45__cpo5beginE,@object
	.size		_ZN40_INTERNAL_5888f367_4_k_cu_e131b36a_247514cuda3std3__45__cpo5beginE,(_ZN40_INTERNAL_5888f367_4_k_cu_e131b36a_247514cuda3std3__442_GLOBAL__N__5888f367_4_k_cu_e131b36a_247516ignoreE - _ZN40_INTERNAL_5888f367_4_k_cu_e131b36a_247514cuda3std3__45__cpo5beginE)
_ZN40_INTERNAL_5888f367_4_k_cu_e131b36a_247514cuda3std3__45__cpo5beginE:
	.zero		1
	.type		_ZN40_INTERNAL_5888f367_4_k_cu_e131b36a_247514cuda3std3__442_GLOBAL__N__5888f367_4_k_cu_e131b36a_247516ignoreE,@object
	.size		_ZN40_INTERNAL_5888f367_4_k_cu_e131b36a_247514cuda3std3__442_GLOBAL__N__5888f367_4_k_cu_e131b36a_247516ignoreE,(_ZN40_INTERNAL_5888f367_4_k_cu_e131b36a_247514cute7productE - _ZN40_INTERNAL_5888f367_4_k_cu_e131b36a_247514cuda3std3__442_GLOBAL__N__5888f367_4_k_cu_e131b36a_247516ignoreE)
_ZN40_INTERNAL_5888f367_4_k_cu_e131b36a_247514cuda3std3__442_GLOBAL__N__5888f367_4_k_cu_e131b36a_247516ignoreE:
	.zero		1
	.type		_ZN40_INTERNAL_5888f367_4_k_cu_e131b36a_247514cute7productE,@object
	.size		_ZN40_INTERNAL_5888f367_4_k_cu_e131b36a_247514cute7productE,(_ZN40_INTERNAL_5888f367_4_k_cu_e131b36a_247514cuda3std3__45__cpo3endE - _ZN40_INTERNAL_5888f367_4_k_cu_e131b36a_247514cute7productE)
_ZN40_INTERNAL_5888f367_4_k_cu_e131b36a_247514cute7productE:
	.zero		1
	.type		_ZN40_INTERNAL_5888f367_4_k_cu_e131b36a_247514cuda3std3__45__cpo3endE,@object
	.size		_ZN40_INTERNAL_5888f367_4_k_cu_e131b36a_247514cuda3std3__45__cpo3endE,(_ZN40_INTERNAL_5888f367_4_k_cu_e131b36a_247514cuda3std3__419piecewise_constructE - _ZN40_INTERNAL_5888f367_4_k_cu_e131b36a_247514cuda3std3__45__cpo3endE)
_ZN40_INTERNAL_5888f367_4_k_cu_e131b36a_247514cuda3std3__45__cpo3endE:
	.zero		1
	.type		_ZN40_INTERNAL_5888f367_4_k_cu_e131b36a_247514cuda3std3__419piecewise_constructE,@object
	.size		_ZN40_INTERNAL_5888f367_4_k_cu_e131b36a_247514cuda3std3__419piecewise_constructE,(_ZN40_INTERNAL_5888f367_4_k_cu_e131b36a_247514cuda3std3__45__cpo4cendE - _ZN40_INTERNAL_5888f367_4_k_cu_e131b36a_247514cuda3std3__419piecewise_constructE)
_ZN40_INTERNAL_5888f367_4_k_cu_e131b36a_247514cuda3std3__419piecewise_constructE:
	.zero		1
	.type		_ZN40_INTERNAL_5888f367_4_k_cu_e131b36a_247514cuda3std3__45__cpo4cendE,@object
	.size		_ZN40_INTERNAL_5888f367_4_k_cu_e131b36a_247514cuda3std3__45__cpo4cendE,(_ZN40_INTERNAL_5888f367_4_k_cu_e131b36a_247514cuda3std6ranges3__45__cpo4swapE - _ZN40_INTERNAL_5888f367_4_k_cu_e131b36a_247514cuda3std3__45__cpo4cendE)
_ZN40_INTERNAL_5888f367_4_k_cu_e131b36a_247514cuda3std3__45__cpo4cendE:
	.zero		1
	.type		_ZN40_INTERNAL_5888f367_4_k_cu_e131b36a_247514cuda3std6ranges3__45__cpo4swapE,@object
	.size		_ZN40_INTERNAL_5888f367_4_k_cu_e131b36a_247514cuda3std6ranges3__45__cpo4swapE,(.L_10 - _ZN40_INTERNAL_5888f367_4_k_cu_e131b36a_247514cuda3std6ranges3__45__cpo4swapE)
_ZN40_INTERNAL_5888f367_4_k_cu_e131b36a_247514cuda3std6ranges3__45__cpo4swapE:
	.zero		1
.L_10:


//--------------------- .nv.constant0._ZN7cutlass13device_kernelINS_4gemm6kernel13GemmUniversalIN4cute5tupleIJiiiiEEENS1_10collective13CollectiveMmaINS1_35MainloopSm100TmaUmmaWarpSpecializedILi26ELi2ELi4ENS5_IJNS4_1CILi2EEESB_NSA_ILi1EEEEEEEENS5_IJNSA_ILi64EEESF_NSA_ILi32EEEEEENS_6half_tENS5_IJlSC_lEEESI_SJ_NS4_8TiledMMAINS4_8MMA_AtomIJNS4_20SM100_MMA_F16BF16_SSISI_SI_fLi64ELi64ELNS4_4UMMA5MajorE0ELSO_0ELNSN_7ScaleInE0ELSP_0EEEEEENS4_6LayoutINS5_IJSC_SC_SC_EEENS5_IJNSA_ILi0EEESU_SU_EEEEENS5_IJNS4_10UnderscoreESX_SX_EEEEENS4_23SM90_TMA_LOAD_MULTICASTENS4_14ComposedLayoutINS4_7SwizzleILi2ELi4ELi3EEENS4_18smem_ptr_flag_bitsILi16EEENSS_INS5_IJNSA_ILi8EEESG_EEENS5_IJSG_SC_EEEEEEEvNS4_8identityES10_S1A_vS1B_EENS_8epilogue10collective18CollectiveEpilogueINS1D_23Sm100TmaWarpSpecializedILi3ELi2ELi16ELb1ELb0EEEJSH_NS5_IJNSS_ISF_SC_EENSS_ISG_SC_EEEEESI_SJ_SI_SJ_NS1D_6fusion15FusionCallbacksIS1H_NS1L_17LinearCombinationISI_fSI_fLNS_15FloatRoundStyleE2EEESH_S1K_JEEENS4_5SM1004TMEM4LOAD26SM100_TMEM_LOAD_16dp256b4xENS4_13SM90_TMA_LOADES1A_NS4_17SM75_U32x4_LDSM_NENS4_14SM90_TMA_STOREES1A_NS4_17SM90_U32x4_STSM_NENS4_39AutoVectorizingCopyWithAssumedAlignmentILi128EEEEEEvvEEEEvNT_6ParamsE --------------------------
	.section	.nv.constant0._ZN7cutlass13device_kernelINS_4gemm6kernel13GemmUniversalIN4cute5tupleIJiiiiEEENS1_10collective13CollectiveMmaINS1_35MainloopSm100TmaUmmaWarpSpecializedILi26ELi2ELi4ENS5_IJNS4_1CILi2EEESB_NSA_ILi1EEEEEEEENS5_IJNSA_ILi64EEESF_NSA_ILi32EEEEEENS_6half_tENS5_IJlSC_lEEESI_SJ_NS4_8TiledMMAINS4_8MMA_AtomIJNS4_20SM100_MMA_F16BF16_SSISI_SI_fLi64ELi64ELNS4_4UMMA5MajorE0ELSO_0ELNSN_7ScaleInE0ELSP_0EEEEEENS4_6LayoutINS5_IJSC_SC_SC_EEENS5_IJNSA_ILi0EEESU_SU_EEEEENS5_IJNS4_10UnderscoreESX_SX_EEEEENS4_23SM90_TMA_LOAD_MULTICASTENS4_14ComposedLayoutINS4_7SwizzleILi2ELi4ELi3EEENS4_18smem_ptr_flag_bitsILi16EEENSS_INS5_IJNSA_ILi8EEESG_EEENS5_IJSG_SC_EEEEEEEvNS4_8identityES10_S1A_vS1B_EENS_8epilogue10collective18CollectiveEpilogueINS1D_23Sm100TmaWarpSpecializedILi3ELi2ELi16ELb1ELb0EEEJSH_NS5_IJNSS_ISF_SC_EENSS_ISG_SC_EEEEESI_SJ_SI_SJ_NS1D_6fusion15FusionCallbacksIS1H_NS1L_17LinearCombinationISI_fSI_fLNS_15FloatRoundStyleE2EEESH_S1K_JEEENS4_5SM1004TMEM4LOAD26SM100_TMEM_LOAD_16dp256b4xENS4_13SM90_TMA_LOADES1A_NS4_17SM75_U32x4_LDSM_NENS4_14SM90_TMA_STOREES1A_NS4_17SM90_U32x4_STSM_NENS4_39AutoVectorizingCopyWithAssumedAlignmentILi128EEEEEEvvEEEEvNT_6ParamsE,"a",@progbits
	.sectionflags	@""
	.align	4
.nv.constant0._ZN7cutlass13device_kernelINS_4gemm6kernel13GemmUniversalIN4cute5tupleIJiiiiEEENS1_10collective13CollectiveMmaINS1_35MainloopSm100TmaUmmaWarpSpecializedILi26ELi2ELi4ENS5_IJNS4_1CILi2EEESB_NSA_ILi1EEEEEEEENS5_IJNSA_ILi64EEESF_NSA_ILi32EEEEEENS_6half_tENS5_IJlSC_lEEESI_SJ_NS4_8TiledMMAINS4_8MMA_AtomIJNS4_20SM100_MMA_F16BF16_SSISI_SI_fLi64ELi64ELNS4_4UMMA5MajorE0ELSO_0ELNSN_7ScaleInE0ELSP_0EEEEEENS4_6LayoutINS5_IJSC_SC_SC_EEENS5_IJNSA_ILi0EEESU_SU_EEEEENS5_IJNS4_10UnderscoreESX_SX_EEEEENS4_23SM90_TMA_LOAD_MULTICASTENS4_14ComposedLayoutINS4_7SwizzleILi2ELi4ELi3EEENS4_18smem_ptr_flag_bitsILi16EEENSS_INS5_IJNSA_ILi8EEESG_EEENS5_IJSG_SC_EEEEEEEvNS4_8identityES10_S1A_vS1B_EENS_8epilogue10collective18CollectiveEpilogueINS1D_23Sm100TmaWarpSpecializedILi3ELi2ELi16ELb1ELb0EEEJSH_NS5_IJNSS_ISF_SC_EENSS_ISG_SC_EEEEESI_SJ_SI_SJ_NS1D_6fusion15FusionCallbacksIS1H_NS1L_17LinearCombinationISI_fSI_fLNS_15FloatRoundStyleE2EEESH_S1K_JEEENS4_5SM1004TMEM4LOAD26SM100_TMEM_LOAD_16dp256b4xENS4_13SM90_TMA_LOADES1A_NS4_17SM75_U32x4_LDSM_NENS4_14SM90_TMA_STOREES1A_NS4_17SM90_U32x4_STSM_NENS4_39AutoVectorizingCopyWithAssumedAlignmentILi128EEEEEEvvEEEEvNT_6ParamsE:
	.zero		2944


//--------------------- SYMBOLS --------------------------

	.type		.nv.reservedSmem.offset0,@object
	.size		.nv.reservedSmem.offset0,0x4
	.type		.nv.reservedSmem.cap,@object
	.size		.nv.reservedSmem.cap,0x4
	.type		__assertfail,@function
